//
// Generated by NVIDIA NVVM Compiler
//
// Compiler Build ID: CL-36424714
// Cuda compilation tools, release 13.0, V13.0.88
// Based on NVVM 20.0.0
//

.version 9.0
.target sm_100
.address_size 64

	// .globl	_Z21cuda_matrix_transposeP5mat_t

.visible .entry _Z21cuda_matrix_transposeP5mat_t(
	.param .u64 .ptr .align 1 _Z21cuda_matrix_transposeP5mat_t_param_0
)
{
	.reg .pred 	%p<9>;
	.reg .b32 	%r<16>;
	.reg .b64 	%rd<13>;
	.reg .b64 	%fd<3>;

	ld.param.u64 	%rd2, [_Z21cuda_matrix_transposeP5mat_t_param_0];
	cvta.to.global.u64 	%rd1, %rd2;
	mov.u32 	%r4, %ctaid.y;
	mov.u32 	%r5, %ntid.y;
	mov.u32 	%r6, %tid.y;
	mad.lo.s32 	%r1, %r4, %r5, %r6;
	mov.u32 	%r7, %ctaid.x;
	mov.u32 	%r8, %ntid.x;
	mov.u32 	%r9, %tid.x;
	mad.lo.s32 	%r2, %r7, %r8, %r9;
	ld.global.u32 	%r3, [%rd1];
	setp.ge.s32 	%p4, %r1, %r3;
	mov.pred 	%p8, 0;
	@%p4 bra 	$L__BB0_2;
	ld.global.u32 	%r10, [%rd1+4];
	setp.lt.s32 	%p8, %r2, %r10;
$L__BB0_2:
	setp.ge.s32 	%p5, %r1, %r2;
	not.pred 	%p6, %p8;
	or.pred  	%p7, %p5, %p6;
	@%p7 bra 	$L__BB0_4;
	ld.global.u64 	%rd3, [%rd1+8];
	cvta.to.global.u64 	%rd4, %rd3;
	ld.global.u32 	%r11, [%rd1+4];
	mad.lo.s32 	%r12, %r11, %r1, %r2;
	mul.wide.s32 	%rd5, %r12, 8;
	add.s64 	%rd6, %rd4, %rd5;
	ld.global.f64 	%fd1, [%rd6];
	mad.lo.s32 	%r13, %r3, %r2, %r1;
	mul.wide.s32 	%rd7, %r13, 8;
	add.s64 	%rd8, %rd4, %rd7;
	ld.global.f64 	%fd2, [%rd8];
	st.global.f64 	[%rd6], %fd2;
	ld.global.u64 	%rd9, [%rd1+8];
	cvta.to.global.u64 	%rd10, %rd9;
	ld.global.u32 	%r14, [%rd1];
	mad.lo.s32 	%r15, %r14, %r2, %r1;
	mul.wide.s32 	%rd11, %r15, 8;
	add.s64 	%rd12, %rd10, %rd11;
	st.global.f64 	[%rd12], %fd1;
$L__BB0_4:
	ret;

}
	// .globl	_Z15cuda_matrix_mulP5mat_tS0_S0_
.visible .entry _Z15cuda_matrix_mulP5mat_tS0_S0_(
	.param .u64 .ptr .align 1 _Z15cuda_matrix_mulP5mat_tS0_S0__param_0,
	.param .u64 .ptr .align 1 _Z15cuda_matrix_mulP5mat_tS0_S0__param_1,
	.param .u64 .ptr .align 1 _Z15cuda_matrix_mulP5mat_tS0_S0__param_2
)
{
	.reg .pred 	%p<12>;
	.reg .b32 	%r<42>;
	.reg .b64 	%rd<49>;
	.reg .b64 	%fd<68>;

	ld.param.u64 	%rd9, [_Z15cuda_matrix_mulP5mat_tS0_S0__param_0];
	ld.param.u64 	%rd10, [_Z15cuda_matrix_mulP5mat_tS0_S0__param_1];
	ld.param.u64 	%rd8, [_Z15cuda_matrix_mulP5mat_tS0_S0__param_2];
	cvta.to.global.u64 	%rd1, %rd10;
	cvta.to.global.u64 	%rd2, %rd9;
	mov.u32 	%r20, %ctaid.y;
	mov.u32 	%r21, %ntid.y;
	mov.u32 	%r22, %tid.y;
	mad.lo.s32 	%r1, %r20, %r21, %r22;
	mov.u32 	%r23, %ctaid.x;
	mov.u32 	%r24, %ntid.x;
	mov.u32 	%r25, %tid.x;
	mad.lo.s32 	%r2, %r23, %r24, %r25;
	ld.global.u32 	%r26, [%rd2];
	setp.ge.s32 	%p1, %r1, %r26;
	@%p1 bra 	$L__BB1_15;
	ld.global.u32 	%r3, [%rd1+4];
	setp.ge.s32 	%p2, %r2, %r3;
	@%p2 bra 	$L__BB1_15;
	ld.global.u32 	%r4, [%rd2+4];
	setp.lt.s32 	%p3, %r4, 1;
	mov.f64 	%fd67, 0d0000000000000000;
	@%p3 bra 	$L__BB1_14;
	ld.global.u64 	%rd11, [%rd2+8];
	cvta.to.global.u64 	%rd3, %rd11;
	mul.lo.s32 	%r5, %r4, %r1;
	ld.global.u64 	%rd12, [%rd1+8];
	cvta.to.global.u64 	%rd4, %rd12;
	and.b32  	%r6, %r4, 7;
	setp.lt.u32 	%p4, %r4, 8;
	mov.f64 	%fd67, 0d0000000000000000;
	mov.b32 	%r40, 0;
	@%p4 bra 	$L__BB1_6;
	and.b32  	%r40, %r4, 2147483640;
	neg.s32 	%r38, %r40;
	shl.b32 	%r9, %r3, 3;
	mul.wide.u32 	%rd13, %r5, 8;
	add.s64 	%rd14, %rd13, %rd3;
	add.s64 	%rd48, %rd14, 32;
	mov.f64 	%fd67, 0d0000000000000000;
	mul.wide.s32 	%rd17, %r3, 8;
	mov.u32 	%r37, %r2;
$L__BB1_5:
	.pragma "nounroll";
	ld.global.f64 	%fd17, [%rd48+-32];
	mul.wide.s32 	%rd15, %r37, 8;
	add.s64 	%rd16, %rd4, %rd15;
	ld.global.f64 	%fd18, [%rd16];
	fma.rn.f64 	%fd19, %fd17, %fd18, %fd67;
	ld.global.f64 	%fd20, [%rd48+-24];
	add.s64 	%rd18, %rd16, %rd17;
	ld.global.f64 	%fd21, [%rd18];
	fma.rn.f64 	%fd22, %fd20, %fd21, %fd19;
	ld.global.f64 	%fd23, [%rd48+-16];
	add.s64 	%rd19, %rd18, %rd17;
	ld.global.f64 	%fd24, [%rd19];
	fma.rn.f64 	%fd25, %fd23, %fd24, %fd22;
	ld.global.f64 	%fd26, [%rd48+-8];
	add.s64 	%rd20, %rd19, %rd17;
	ld.global.f64 	%fd27, [%rd20];
	fma.rn.f64 	%fd28, %fd26, %fd27, %fd25;
	ld.global.f64 	%fd29, [%rd48];
	add.s64 	%rd21, %rd20, %rd17;
	ld.global.f64 	%fd30, [%rd21];
	fma.rn.f64 	%fd31, %fd29, %fd30, %fd28;
	ld.global.f64 	%fd32, [%rd48+8];
	add.s64 	%rd22, %rd21, %rd17;
	ld.global.f64 	%fd33, [%rd22];
	fma.rn.f64 	%fd34, %fd32, %fd33, %fd31;
	ld.global.f64 	%fd35, [%rd48+16];
	add.s64 	%rd23, %rd22, %rd17;
	ld.global.f64 	%fd36, [%rd23];
	fma.rn.f64 	%fd37, %fd35, %fd36, %fd34;
	ld.global.f64 	%fd38, [%rd48+24];
	add.s64 	%rd24, %rd23, %rd17;
	ld.global.f64 	%fd39, [%rd24];
	fma.rn.f64 	%fd67, %fd38, %fd39, %fd37;
	add.s32 	%r38, %r38, 8;
	add.s32 	%r37, %r37, %r9;
	add.s64 	%rd48, %rd48, 64;
	setp.ne.s32 	%p5, %r38, 0;
	@%p5 bra 	$L__BB1_5;
$L__BB1_6:
	setp.eq.s32 	%p6, %r6, 0;
	@%p6 bra 	$L__BB1_14;
	and.b32  	%r15, %r4, 3;
	setp.lt.u32 	%p7, %r6, 4;
	@%p7 bra 	$L__BB1_9;
	add.s32 	%r28, %r5, %r40;
	mul.wide.s32 	%rd25, %r28, 8;
	add.s64 	%rd26, %rd3, %rd25;
	ld.global.f64 	%fd41, [%rd26];
	mad.lo.s32 	%r29, %r3, %r40, %r2;
	mul.wide.s32 	%rd27, %r29, 8;
	add.s64 	%rd28, %rd4, %rd27;
	ld.global.f64 	%fd42, [%rd28];
	fma.rn.f64 	%fd43, %fd41, %fd42, %fd67;
	ld.global.f64 	%fd44, [%rd26+8];
	mul.wide.s32 	%rd29, %r3, 8;
	add.s64 	%rd30, %rd28, %rd29;
	ld.global.f64 	%fd45, [%rd30];
	fma.rn.f64 	%fd46, %fd44, %fd45, %fd43;
	ld.global.f64 	%fd47, [%rd26+16];
	add.s64 	%rd31, %rd30, %rd29;
	ld.global.f64 	%fd48, [%rd31];
	fma.rn.f64 	%fd49, %fd47, %fd48, %fd46;
	ld.global.f64 	%fd50, [%rd26+24];
	add.s64 	%rd32, %rd31, %rd29;
	ld.global.f64 	%fd51, [%rd32];
	fma.rn.f64 	%fd67, %fd50, %fd51, %fd49;
	add.s32 	%r40, %r40, 4;
$L__BB1_9:
	setp.eq.s32 	%p8, %r15, 0;
	@%p8 bra 	$L__BB1_14;
	setp.eq.s32 	%p9, %r15, 1;
	@%p9 bra 	$L__BB1_12;
	add.s32 	%r30, %r5, %r40;
	mul.wide.s32 	%rd33, %r30, 8;
	add.s64 	%rd34, %rd3, %rd33;
	ld.global.f64 	%fd53, [%rd34];
	mad.lo.s32 	%r31, %r3, %r40, %r2;
	mul.wide.s32 	%rd35, %r31, 8;
	add.s64 	%rd36, %rd4, %rd35;
	ld.global.f64 	%fd54, [%rd36];
	fma.rn.f64 	%fd55, %fd53, %fd54, %fd67;
	ld.global.f64 	%fd56, [%rd34+8];
	mul.wide.s32 	%rd37, %r3, 8;
	add.s64 	%rd38, %rd36, %rd37;
	ld.global.f64 	%fd57, [%rd38];
	fma.rn.f64 	%fd67, %fd56, %fd57, %fd55;
	add.s32 	%r40, %r40, 2;
$L__BB1_12:
	and.b32  	%r32, %r4, 1;
	setp.eq.b32 	%p10, %r32, 1;
	not.pred 	%p11, %p10;
	@%p11 bra 	$L__BB1_14;
	add.s32 	%r33, %r5, %r40;
	mul.wide.s32 	%rd39, %r33, 8;
	add.s64 	%rd40, %rd3, %rd39;
	ld.global.f64 	%fd58, [%rd40];
	mad.lo.s32 	%r34, %r3, %r40, %r2;
	mul.wide.s32 	%rd41, %r34, 8;
	add.s64 	%rd42, %rd4, %rd41;
	ld.global.f64 	%fd59, [%rd42];
	fma.rn.f64 	%fd67, %fd58, %fd59, %fd67;
$L__BB1_14:
	cvta.to.global.u64 	%rd43, %rd8;
	ld.global.u64 	%rd44, [%rd43+8];
	cvta.to.global.u64 	%rd45, %rd44;
	ld.global.u32 	%r35, [%rd43+4];
	mad.lo.s32 	%r36, %r35, %r1, %r2;
	mul.wide.s32 	%rd46, %r36, 8;
	add.s64 	%rd47, %rd45, %rd46;
	st.global.f64 	[%rd47], %fd67;
$L__BB1_15:
	ret;

}
	// .globl	_Z17cuda_matrix_minorP5mat_tiS0_
.visible .entry _Z17cuda_matrix_minorP5mat_tiS0_(
	.param .u64 .ptr .align 1 _Z17cuda_matrix_minorP5mat_tiS0__param_0,
	.param .u32 _Z17cuda_matrix_minorP5mat_tiS0__param_1,
	.param .u64 .ptr .align 1 _Z17cuda_matrix_minorP5mat_tiS0__param_2
)
{
	.reg .pred 	%p<15>;
	.reg .b32 	%r<19>;
	.reg .b64 	%rd<18>;
	.reg .b64 	%fd<2>;

	ld.param.u64 	%rd3, [_Z17cuda_matrix_minorP5mat_tiS0__param_0];
	ld.param.u32 	%r4, [_Z17cuda_matrix_minorP5mat_tiS0__param_1];
	ld.param.u64 	%rd4, [_Z17cuda_matrix_minorP5mat_tiS0__param_2];
	cvta.to.global.u64 	%rd1, %rd4;
	cvta.to.global.u64 	%rd2, %rd3;
	mov.u32 	%r5, %ctaid.y;
	mov.u32 	%r6, %ntid.y;
	mov.u32 	%r7, %tid.y;
	mad.lo.s32 	%r1, %r5, %r6, %r7;
	mov.u32 	%r8, %ctaid.x;
	mov.u32 	%r9, %ntid.x;
	mov.u32 	%r10, %tid.x;
	mad.lo.s32 	%r2, %r8, %r9, %r10;
	ld.global.u32 	%r11, [%rd2];
	setp.ge.s32 	%p3, %r1, %r11;
	@%p3 bra 	$L__BB2_9;
	ld.global.u32 	%r12, [%rd2+4];
	setp.ge.s32 	%p4, %r2, %r12;
	@%p4 bra 	$L__BB2_9;
	setp.ne.s32 	%p5, %r1, %r2;
	setp.ge.s32 	%p6, %r1, %r4;
	or.pred  	%p7, %p5, %p6;
	@%p7 bra 	$L__BB2_4;
	ld.global.u64 	%rd5, [%rd1+8];
	cvta.to.global.u64 	%rd6, %rd5;
	ld.global.u32 	%r13, [%rd1+4];
	mad.lo.s32 	%r14, %r13, %r1, %r1;
	mul.wide.s32 	%rd7, %r14, 8;
	add.s64 	%rd8, %rd6, %rd7;
	mov.b64 	%rd9, 4607182418800017408;
	st.global.u64 	[%rd8], %rd9;
$L__BB2_4:
	setp.lt.s32 	%p9, %r1, %r4;
	mov.pred 	%p14, 0;
	@%p9 bra 	$L__BB2_6;
	ld.global.u32 	%r15, [%rd2];
	setp.lt.s32 	%p14, %r1, %r15;
$L__BB2_6:
	setp.lt.s32 	%p10, %r2, %r4;
	not.pred 	%p11, %p14;
	or.pred  	%p12, %p10, %p11;
	@%p12 bra 	$L__BB2_9;
	ld.global.u32 	%r3, [%rd2+4];
	setp.ge.s32 	%p13, %r2, %r3;
	@%p13 bra 	$L__BB2_9;
	ld.global.u64 	%rd10, [%rd2+8];
	cvta.to.global.u64 	%rd11, %rd10;
	mad.lo.s32 	%r16, %r3, %r1, %r2;
	mul.wide.s32 	%rd12, %r16, 8;
	add.s64 	%rd13, %rd11, %rd12;
	ld.global.f64 	%fd1, [%rd13];
	ld.global.u64 	%rd14, [%rd1+8];
	cvta.to.global.u64 	%rd15, %rd14;
	ld.global.u32 	%r17, [%rd1+4];
	mad.lo.s32 	%r18, %r17, %r1, %r2;
	mul.wide.s32 	%rd16, %r18, 8;
	add.s64 	%rd17, %rd15, %rd16;
	st.global.f64 	[%rd17], %fd1;
$L__BB2_9:
	ret;

}
	// .globl	_Z10cuda_vmaddPdS_S_S_i
.visible .entry _Z10cuda_vmaddPdS_S_S_i(
	.param .u64 .ptr .align 1 _Z10cuda_vmaddPdS_S_S_i_param_0,
	.param .u64 .ptr .align 1 _Z10cuda_vmaddPdS_S_S_i_param_1,
	.param .u64 .ptr .align 1 _Z10cuda_vmaddPdS_S_S_i_param_2,
	.param .u64 .ptr .align 1 _Z10cuda_vmaddPdS_S_S_i_param_3,
	.param .u32 _Z10cuda_vmaddPdS_S_S_i_param_4
)
{
	.reg .pred 	%p<2>;
	.reg .b32 	%r<6>;
	.reg .b64 	%rd<13>;
	.reg .b64 	%fd<5>;

	ld.param.u64 	%rd1, [_Z10cuda_vmaddPdS_S_S_i_param_0];
	ld.param.u64 	%rd2, [_Z10cuda_vmaddPdS_S_S_i_param_1];
	ld.param.u64 	%rd3, [_Z10cuda_vmaddPdS_S_S_i_param_2];
	ld.param.u64 	%rd4, [_Z10cuda_vmaddPdS_S_S_i_param_3];
	ld.param.u32 	%r2, [_Z10cuda_vmaddPdS_S_S_i_param_4];
	mov.u32 	%r3, %ctaid.x;
	mov.u32 	%r4, %ntid.x;
	mov.u32 	%r5, %tid.x;
	mad.lo.s32 	%r1, %r3, %r4, %r5;
	setp.ge.s32 	%p1, %r1, %r2;
	@%p1 bra 	$L__BB3_2;
	cvta.to.global.u64 	%rd5, %rd1;
	cvta.to.global.u64 	%rd6, %rd2;
	cvta.to.global.u64 	%rd7, %rd3;
	cvta.to.global.u64 	%rd8, %rd4;
	mul.wide.s32 	%rd9, %r1, 8;
	add.s64 	%rd10, %rd5, %rd9;
	ld.global.f64 	%fd1, [%rd10];
	add.s64 	%rd11, %rd6, %rd9;
	ld.global.f64 	%fd2, [%rd11];
	ld.global.f64 	%fd3, [%rd7];
	fma.rn.f64 	%fd4, %fd2, %fd3, %fd1;
	add.s64 	%rd12, %rd8, %rd9;
	st.global.f64 	[%rd12], %fd4;
$L__BB3_2:
	ret;

}
	// .globl	_Z9cuda_vmulPdiP5mat_t
.visible .entry _Z9cuda_vmulPdiP5mat_t(
	.param .u64 .ptr .align 1 _Z9cuda_vmulPdiP5mat_t_param_0,
	.param .u32 _Z9cuda_vmulPdiP5mat_t_param_1,
	.param .u64 .ptr .align 1 _Z9cuda_vmulPdiP5mat_t_param_2
)
{
	.reg .pred 	%p<3>;
	.reg .b32 	%r<15>;
	.reg .b64 	%rd<17>;
	.reg .b64 	%fd<7>;

	ld.param.u64 	%rd2, [_Z9cuda_vmulPdiP5mat_t_param_0];
	ld.param.u32 	%r3, [_Z9cuda_vmulPdiP5mat_t_param_1];
	ld.param.u64 	%rd3, [_Z9cuda_vmulPdiP5mat_t_param_2];
	mov.u32 	%r4, %ctaid.y;
	mov.u32 	%r5, %ntid.y;
	mov.u32 	%r6, %tid.y;
	mad.lo.s32 	%r1, %r4, %r5, %r6;
	mov.u32 	%r7, %ctaid.x;
	mov.u32 	%r8, %ntid.x;
	mov.u32 	%r9, %tid.x;
	mad.lo.s32 	%r2, %r7, %r8, %r9;
	max.s32 	%r10, %r1, %r2;
	setp.ge.s32 	%p1, %r10, %r3;
	@%p1 bra 	$L__BB4_3;
	cvta.to.global.u64 	%rd1, %rd3;
	cvta.to.global.u64 	%rd4, %rd2;
	mul.wide.u32 	%rd5, %r1, 8;
	add.s64 	%rd6, %rd4, %rd5;
	ld.global.f64 	%fd1, [%rd6];
	mul.f64 	%fd2, %fd1, 0dC000000000000000;
	mul.wide.s32 	%rd7, %r2, 8;
	add.s64 	%rd8, %rd4, %rd7;
	ld.global.f64 	%fd3, [%rd8];
	mul.f64 	%fd4, %fd2, %fd3;
	ld.global.u64 	%rd9, [%rd1+8];
	cvta.to.global.u64 	%rd10, %rd9;
	ld.global.u32 	%r11, [%rd1+4];
	mad.lo.s32 	%r12, %r11, %r1, %r2;
	mul.wide.s32 	%rd11, %r12, 8;
	add.s64 	%rd12, %rd10, %rd11;
	st.global.f64 	[%rd12], %fd4;
	setp.ne.s32 	%p2, %r1, %r2;
	@%p2 bra 	$L__BB4_3;
	ld.global.u64 	%rd13, [%rd1+8];
	cvta.to.global.u64 	%rd14, %rd13;
	ld.global.u32 	%r13, [%rd1+4];
	mad.lo.s32 	%r14, %r13, %r1, %r1;
	mul.wide.s32 	%rd15, %r14, 8;
	add.s64 	%rd16, %rd14, %rd15;
	ld.global.f64 	%fd5, [%rd16];
	add.f64 	%fd6, %fd5, 0d3FF0000000000000;
	st.global.f64 	[%rd16], %fd6;
$L__BB4_3:
	ret;

}
	// .globl	_Z10cuda_vnormPdiS_i
.visible .entry _Z10cuda_vnormPdiS_i(
	.param .u64 .ptr .align 1 _Z10cuda_vnormPdiS_i_param_0,
	.param .u32 _Z10cuda_vnormPdiS_i_param_1,
	.param .u64 .ptr .align 1 _Z10cuda_vnormPdiS_i_param_2,
	.param .u32 _Z10cuda_vnormPdiS_i_param_3
)
{
	.reg .pred 	%p<12>;
	.reg .b32 	%r<27>;
	.reg .b64 	%rd<18>;
	.reg .b64 	%fd<85>;

	ld.param.u64 	%rd9, [_Z10cuda_vnormPdiS_i_param_0];
	ld.param.u32 	%r16, [_Z10cuda_vnormPdiS_i_param_1];
	ld.param.u64 	%rd10, [_Z10cuda_vnormPdiS_i_param_2];
	ld.param.u32 	%r17, [_Z10cuda_vnormPdiS_i_param_3];
	cvta.to.global.u64 	%rd1, %rd9;
	cvta.to.global.u64 	%rd2, %rd10;
	mov.u32 	%r18, %ctaid.x;
	mov.u32 	%r19, %tid.x;
	or.b32  	%r20, %r18, %r19;
	setp.ne.s32 	%p1, %r20, 0;
	@%p1 bra 	$L__BB5_16;
	setp.lt.s32 	%p2, %r16, 1;
	mov.f64 	%fd84, 0d0000000000000000;
	@%p2 bra 	$L__BB5_14;
	and.b32  	%r1, %r16, 15;
	setp.lt.u32 	%p3, %r16, 16;
	mov.f64 	%fd84, 0d0000000000000000;
	mov.b32 	%r24, 0;
	@%p3 bra 	$L__BB5_5;
	and.b32  	%r24, %r16, 2147483632;
	neg.s32 	%r22, %r24;
	add.s64 	%rd16, %rd1, 64;
	mov.f64 	%fd84, 0d0000000000000000;
$L__BB5_4:
	.pragma "nounroll";
	ld.global.f64 	%fd19, [%rd16+-64];
	fma.rn.f64 	%fd20, %fd19, %fd19, %fd84;
	ld.global.f64 	%fd21, [%rd16+-56];
	fma.rn.f64 	%fd22, %fd21, %fd21, %fd20;
	ld.global.f64 	%fd23, [%rd16+-48];
	fma.rn.f64 	%fd24, %fd23, %fd23, %fd22;
	ld.global.f64 	%fd25, [%rd16+-40];
	fma.rn.f64 	%fd26, %fd25, %fd25, %fd24;
	ld.global.f64 	%fd27, [%rd16+-32];
	fma.rn.f64 	%fd28, %fd27, %fd27, %fd26;
	ld.global.f64 	%fd29, [%rd16+-24];
	fma.rn.f64 	%fd30, %fd29, %fd29, %fd28;
	ld.global.f64 	%fd31, [%rd16+-16];
	fma.rn.f64 	%fd32, %fd31, %fd31, %fd30;
	ld.global.f64 	%fd33, [%rd16+-8];
	fma.rn.f64 	%fd34, %fd33, %fd33, %fd32;
	ld.global.f64 	%fd35, [%rd16];
	fma.rn.f64 	%fd36, %fd35, %fd35, %fd34;
	ld.global.f64 	%fd37, [%rd16+8];
	fma.rn.f64 	%fd38, %fd37, %fd37, %fd36;
	ld.global.f64 	%fd39, [%rd16+16];
	fma.rn.f64 	%fd40, %fd39, %fd39, %fd38;
	ld.global.f64 	%fd41, [%rd16+24];
	fma.rn.f64 	%fd42, %fd41, %fd41, %fd40;
	ld.global.f64 	%fd43, [%rd16+32];
	fma.rn.f64 	%fd44, %fd43, %fd43, %fd42;
	ld.global.f64 	%fd45, [%rd16+40];
	fma.rn.f64 	%fd46, %fd45, %fd45, %fd44;
	ld.global.f64 	%fd47, [%rd16+48];
	fma.rn.f64 	%fd48, %fd47, %fd47, %fd46;
	ld.global.f64 	%fd49, [%rd16+56];
	fma.rn.f64 	%fd84, %fd49, %fd49, %fd48;
	add.s32 	%r22, %r22, 16;
	add.s64 	%rd16, %rd16, 128;
	setp.ne.s32 	%p4, %r22, 0;
	@%p4 bra 	$L__BB5_4;
$L__BB5_5:
	setp.eq.s32 	%p5, %r1, 0;
	@%p5 bra 	$L__BB5_14;
	and.b32  	%r7, %r16, 7;
	setp.lt.u32 	%p6, %r1, 8;
	@%p6 bra 	$L__BB5_8;
	mul.wide.u32 	%rd11, %r24, 8;
	add.s64 	%rd12, %rd1, %rd11;
	ld.global.f64 	%fd51, [%rd12];
	fma.rn.f64 	%fd52, %fd51, %fd51, %fd84;
	ld.global.f64 	%fd53, [%rd12+8];
	fma.rn.f64 	%fd54, %fd53, %fd53, %fd52;
	ld.global.f64 	%fd55, [%rd12+16];
	fma.rn.f64 	%fd56, %fd55, %fd55, %fd54;
	ld.global.f64 	%fd57, [%rd12+24];
	fma.rn.f64 	%fd58, %fd57, %fd57, %fd56;
	ld.global.f64 	%fd59, [%rd12+32];
	fma.rn.f64 	%fd60, %fd59, %fd59, %fd58;
	ld.global.f64 	%fd61, [%rd12+40];
	fma.rn.f64 	%fd62, %fd61, %fd61, %fd60;
	ld.global.f64 	%fd63, [%rd12+48];
	fma.rn.f64 	%fd64, %fd63, %fd63, %fd62;
	ld.global.f64 	%fd65, [%rd12+56];
	fma.rn.f64 	%fd84, %fd65, %fd65, %fd64;
	add.s32 	%r24, %r24, 8;
$L__BB5_8:
	setp.eq.s32 	%p7, %r7, 0;
	@%p7 bra 	$L__BB5_14;
	and.b32  	%r10, %r16, 3;
	setp.lt.u32 	%p8, %r7, 4;
	@%p8 bra 	$L__BB5_11;
	mul.wide.u32 	%rd13, %r24, 8;
	add.s64 	%rd14, %rd1, %rd13;
	ld.global.f64 	%fd67, [%rd14];
	fma.rn.f64 	%fd68, %fd67, %fd67, %fd84;
	ld.global.f64 	%fd69, [%rd14+8];
	fma.rn.f64 	%fd70, %fd69, %fd69, %fd68;
	ld.global.f64 	%fd71, [%rd14+16];
	fma.rn.f64 	%fd72, %fd71, %fd71, %fd70;
	ld.global.f64 	%fd73, [%rd14+24];
	fma.rn.f64 	%fd84, %fd73, %fd73, %fd72;
	add.s32 	%r24, %r24, 4;
$L__BB5_11:
	setp.eq.s32 	%p9, %r10, 0;
	@%p9 bra 	$L__BB5_14;
	mul.wide.u32 	%rd15, %r24, 8;
	add.s64 	%rd17, %rd1, %rd15;
	neg.s32 	%r26, %r10;
$L__BB5_13:
	.pragma "nounroll";
	ld.global.f64 	%fd74, [%rd17];
	fma.rn.f64 	%fd84, %fd74, %fd74, %fd84;
	add.s64 	%rd17, %rd17, 8;
	add.s32 	%r26, %r26, 1;
	setp.ne.s32 	%p10, %r26, 0;
	@%p10 bra 	$L__BB5_13;
$L__BB5_14:
	sqrt.rn.f64 	%fd14, %fd84;
	st.global.f64 	[%rd2], %fd14;
	setp.eq.s32 	%p11, %r17, 0;
	@%p11 bra 	$L__BB5_16;
	neg.f64 	%fd75, %fd14;
	st.global.f64 	[%rd2], %fd75;
$L__BB5_16:
	ret;

}
	// .globl	_Z9cuda_vdivPdS_S_i
.visible .entry _Z9cuda_vdivPdS_S_i(
	.param .u64 .ptr .align 1 _Z9cuda_vdivPdS_S_i_param_0,
	.param .u64 .ptr .align 1 _Z9cuda_vdivPdS_S_i_param_1,
	.param .u64 .ptr .align 1 _Z9cuda_vdivPdS_S_i_param_2,
	.param .u32 _Z9cuda_vdivPdS_S_i_param_3
)
{
	.reg .pred 	%p<2>;
	.reg .b32 	%r<6>;
	.reg .b64 	%rd<10>;
	.reg .b64 	%fd<4>;

	ld.param.u64 	%rd1, [_Z9cuda_vdivPdS_S_i_param_0];
	ld.param.u64 	%rd2, [_Z9cuda_vdivPdS_S_i_param_1];
	ld.param.u64 	%rd3, [_Z9cuda_vdivPdS_S_i_param_2];
	ld.param.u32 	%r2, [_Z9cuda_vdivPdS_S_i_param_3];
	mov.u32 	%r3, %ctaid.x;
	mov.u32 	%r4, %ntid.x;
	mov.u32 	%r5, %tid.x;
	mad.lo.s32 	%r1, %r3, %r4, %r5;
	setp.ge.s32 	%p1, %r1, %r2;
	@%p1 bra 	$L__BB6_2;
	cvta.to.global.u64 	%rd4, %rd1;
	cvta.to.global.u64 	%rd5, %rd2;
	cvta.to.global.u64 	%rd6, %rd3;
	mul.wide.s32 	%rd7, %r1, 8;
	add.s64 	%rd8, %rd4, %rd7;
	ld.global.f64 	%fd1, [%rd8];
	ld.global.f64 	%fd2, [%rd5];
	div.rn.f64 	%fd3, %fd1, %fd2;
	add.s64 	%rd9, %rd6, %rd7;
	st.global.f64 	[%rd9], %fd3;
$L__BB6_2:
	ret;

}
	// .globl	_Z9cuda_mcolP5mat_tPdi
.visible .entry _Z9cuda_mcolP5mat_tPdi(
	.param .u64 .ptr .align 1 _Z9cuda_mcolP5mat_tPdi_param_0,
	.param .u64 .ptr .align 1 _Z9cuda_mcolP5mat_tPdi_param_1,
	.param .u32 _Z9cuda_mcolP5mat_tPdi_param_2
)
{
	.reg .pred 	%p<2>;
	.reg .b32 	%r<9>;
	.reg .b64 	%rd<11>;
	.reg .b64 	%fd<2>;

	ld.param.u64 	%rd3, [_Z9cuda_mcolP5mat_tPdi_param_0];
	ld.param.u64 	%rd2, [_Z9cuda_mcolP5mat_tPdi_param_1];
	ld.param.u32 	%r2, [_Z9cuda_mcolP5mat_tPdi_param_2];
	cvta.to.global.u64 	%rd1, %rd3;
	mov.u32 	%r3, %ctaid.x;
	mov.u32 	%r4, %ntid.x;
	mov.u32 	%r5, %tid.x;
	mad.lo.s32 	%r1, %r3, %r4, %r5;
	ld.global.u32 	%r6, [%rd1];
	setp.ge.s32 	%p1, %r1, %r6;
	@%p1 bra 	$L__BB7_2;
	cvta.to.global.u64 	%rd4, %rd2;
	ld.global.u64 	%rd5, [%rd1+8];
	cvta.to.global.u64 	%rd6, %rd5;
	ld.global.u32 	%r7, [%rd1+4];
	mad.lo.s32 	%r8, %r7, %r1, %r2;
	mul.wide.s32 	%rd7, %r8, 8;
	add.s64 	%rd8, %rd6, %rd7;
	ld.global.f64 	%fd1, [%rd8];
	mul.wide.s32 	%rd9, %r1, 8;
	add.s64 	%rd10, %rd4, %rd9;
	st.global.f64 	[%rd10], %fd1;
$L__BB7_2:
	ret;

}
	// .globl	_Z17cuda_initialize_ePdii
.visible .entry _Z17cuda_initialize_ePdii(
	.param .u64 .ptr .align 1 _Z17cuda_initialize_ePdii_param_0,
	.param .u32 _Z17cuda_initialize_ePdii_param_1,
	.param .u32 _Z17cuda_initialize_ePdii_param_2
)
{
	.reg .pred 	%p<3>;
	.reg .b32 	%r<7>;
	.reg .b64 	%rd<7>;

	ld.param.u64 	%rd2, [_Z17cuda_initialize_ePdii_param_0];
	ld.param.u32 	%r2, [_Z17cuda_initialize_ePdii_param_1];
	ld.param.u32 	%r1, [_Z17cuda_initialize_ePdii_param_2];
	cvta.to.global.u64 	%rd1, %rd2;
	mov.u32 	%r3, %ctaid.x;
	mov.u32 	%r4, %ntid.x;
	mov.u32 	%r5, %tid.x;
	mad.lo.s32 	%r6, %r3, %r4, %r5;
	setp.ge.s32 	%p1, %r6, %r2;
	@%p1 bra 	$L__BB8_4;
	setp.eq.s32 	%p2, %r1, 0;
	@%p2 bra 	$L__BB8_3;
	mul.wide.s32 	%rd3, %r1, 8;
	add.s64 	%rd4, %rd1, %rd3;
	mov.b64 	%rd5, 4607182418800017408;
	st.global.u64 	[%rd4], %rd5;
	bra.uni 	$L__BB8_4;
$L__BB8_3:
	mov.b64 	%rd6, 0;
	st.global.u64 	[%rd1], %rd6;
$L__BB8_4:
	ret;

}


// ===== COMPILED SASS (sm_100) =====

	.target	sm_100

	.elftype	@"ET_EXEC"


//--------------------- .note.nv.tkinfo           --------------------------
	.section	.note.nv.tkinfo,"",@"SHT_NOTE"
	.sectionflags	@"SHF_NOTE_NV_TKINFO"
	.tkinfo
        /*0018*/ 	.word	0x00000002
        /*0030*/ 	.string	""
        /*0030*/ 	.string	"ptxas"
        /*0030*/ 	.string	"Cuda compilation tools, release 13.0, V13.0.88"
        /*0030*/ 	.string	"Build cuda_13.0.r13.0/compiler.36424714_0"
        /*0030*/ 	.string	"-arch sm_100 -m 64 "



//--------------------- .note.nv.cuinfo           --------------------------
	.section	.note.nv.cuinfo,"",@"SHT_NOTE"
	.sectionflags	@"SHF_NOTE_NV_CUINFO"
        /*0018*/ 	.short	0x0002
        /*001a*/ 	.short	0x0064
        /*001c*/ 	.short	0x0082
	.zero		2


//--------------------- .nv.info                  --------------------------
	.section	.nv.info,"",@"SHT_CUDA_INFO"
	.align	4


	//----- nvinfo : EIATTR_REGCOUNT
	.align		4
        /*0000*/ 	.byte	0x04, 0x2f
        /*0002*/ 	.short	(.L_1 - .L_0)
	.align		4
.L_0:
        /*0004*/ 	.word	index@(_Z21cuda_matrix_transposeP5mat_t)
        /*0008*/ 	.word	0x00000010


	//----- nvinfo : EIATTR_FRAME_SIZE
	.align		4
.L_1:
        /*000c*/ 	.byte	0x04, 0x11
        /*000e*/ 	.short	(.L_3 - .L_2)
	.align		4
.L_2:
        /*0010*/ 	.word	index@(_Z21cuda_matrix_transposeP5mat_t)
        /*0014*/ 	.word	0x00000000


	//----- nvinfo : EIATTR_REGCOUNT
	.align		4
.L_3:
        /*0018*/ 	.byte	0x04, 0x2f
        /*001a*/ 	.short	(.L_5 - .L_4)
	.align		4
.L_4:
        /*001c*/ 	.word	index@(_Z15cuda_matrix_mulP5mat_tS0_S0_)
        /*0020*/ 	.word	0x00000020


	//----- nvinfo : EIATTR_FRAME_SIZE
	.align		4
.L_5:
        /*0024*/ 	.byte	0x04, 0x11
        /*0026*/ 	.short	(.L_7 - .L_6)
	.align		4
.L_6:
        /*0028*/ 	.word	index@(_Z15cuda_matrix_mulP5mat_tS0_S0_)
        /*002c*/ 	.word	0x00000000


	//----- nvinfo : EIATTR_REGCOUNT
	.align		4
.L_7:
        /*0030*/ 	.byte	0x04, 0x2f
        /*0032*/ 	.short	(.L_9 - .L_8)
	.align		4
.L_8:
        /*0034*/ 	.word	index@(_Z17cuda_matrix_minorP5mat_tiS0_)
        /*0038*/ 	.word	0x00000010


	//----- nvinfo : EIATTR_FRAME_SIZE
	.align		4
.L_9:
        /*003c*/ 	.byte	0x04, 0x11
        /*003e*/ 	.short	(.L_11 - .L_10)
	.align		4
.L_10:
        /*0040*/ 	.word	index@(_Z17cuda_matrix_minorP5mat_tiS0_)
        /*0044*/ 	.word	0x00000000


	//----- nvinfo : EIATTR_REGCOUNT
	.align		4
.L_11:
        /*0048*/ 	.byte	0x04, 0x2f
        /*004a*/ 	.short	(.L_13 - .L_12)
	.align		4
.L_12:
        /*004c*/ 	.word	index@(_Z10cuda_vmaddPdS_S_S_i)
        /*0050*/ 	.word	0x00000010


	//----- nvinfo : EIATTR_FRAME_SIZE
	.align		4
.L_13:
        /*0054*/ 	.byte	0x04, 0x11
        /*0056*/ 	.short	(.L_15 - .L_14)
	.align		4
.L_14:
        /*0058*/ 	.word	index@(_Z10cuda_vmaddPdS_S_S_i)
        /*005c*/ 	.word	0x00000000


	//----- nvinfo : EIATTR_REGCOUNT
	.align		4
.L_15:
        /*0060*/ 	.byte	0x04, 0x2f
        /*0062*/ 	.short	(.L_17 - .L_16)
	.align		4
.L_16:
        /*0064*/ 	.word	index@(_Z9cuda_vmulPdiP5mat_t)
        /*0068*/ 	.word	0x00000012


	//----- nvinfo : EIATTR_FRAME_SIZE
	.align		4
.L_17:
        /*006c*/ 	.byte	0x04, 0x11
        /*006e*/ 	.short	(.L_19 - .L_18)
	.align		4
.L_18:
        /*0070*/ 	.word	index@(_Z9cuda_vmulPdiP5mat_t)
        /*0074*/ 	.word	0x00000000


	//----- nvinfo : EIATTR_REGCOUNT
	.align		4
.L_19:
        /*0078*/ 	.byte	0x04, 0x2f
        /*007a*/ 	.short	(.L_21 - .L_20)
	.align		4
.L_20:
        /*007c*/ 	.word	index@(_Z10cuda_vnormPdiS_i)
        /*0080*/ 	.word	0x0000001c


	//----- nvinfo : EIATTR_FRAME_SIZE
	.align		4
.L_21:
        /*0084*/ 	.byte	0x04, 0x11
        /*0086*/ 	.short	(.L_23 - .L_22)
	.align		4
.L_22:
        /*0088*/ 	.word	index@($__internal_1_$__cuda_sm20_dsqrt_rn_f64_mediumpath_v1)
        /*008c*/ 	.word	0x00000000


	//----- nvinfo : EIATTR_FRAME_SIZE
	.align		4
.L_23:
        /*0090*/ 	.byte	0x04, 0x11
        /*0092*/ 	.short	(.L_25 - .L_24)
	.align		4
.L_24:
        /*0094*/ 	.word	index@(_Z10cuda_vnormPdiS_i)
        /*0098*/ 	.word	0x00000000


	//----- nvinfo : EIATTR_REGCOUNT
	.align		4
.L_25:
        /*009c*/ 	.byte	0x04, 0x2f
        /*009e*/ 	.short	(.L_27 - .L_26)
	.align		4
.L_26:
        /*00a0*/ 	.word	index@(_Z9cuda_vdivPdS_S_i)
        /*00a4*/ 	.word	0x00000019


	//----- nvinfo : EIATTR_FRAME_SIZE
	.align		4
.L_27:
        /*00a8*/ 	.byte	0x04, 0x11
        /*00aa*/ 	.short	(.L_29 - .L_28)
	.align		4
.L_28:
        /*00ac*/ 	.word	index@($__internal_0_$__cuda_sm20_div_rn_f64_full)
        /*00b0*/ 	.word	0x00000000


	//----- nvinfo : EIATTR_FRAME_SIZE
	.align		4
.L_29:
        /*00b4*/ 	.byte	0x04, 0x11
        /*00b6*/ 	.short	(.L_31 - .L_30)
	.align		4
.L_30:
        /*00b8*/ 	.word	index@(_Z9cuda_vdivPdS_S_i)
        /*00bc*/ 	.word	0x00000000


	//----- nvinfo : EIATTR_REGCOUNT
	.align		4
.L_31:
        /*00c0*/ 	.byte	0x04, 0x2f
        /*00c2*/ 	.short	(.L_33 - .L_32)
	.align		4
.L_32:
        /*00c4*/ 	.word	index@(_Z9cuda_mcolP5mat_tPdi)
        /*00c8*/ 	.word	0x0000000c


	//----- nvinfo : EIATTR_FRAME_SIZE
	.align		4
.L_33:
        /*00cc*/ 	.byte	0x04, 0x11
        /*00ce*/ 	.short	(.L_35 - .L_34)
	.align		4
.L_34:
        /*00d0*/ 	.word	index@(_Z9cuda_mcolP5mat_tPdi)
        /*00d4*/ 	.word	0x00000000


	//----- nvinfo : EIATTR_REGCOUNT
	.align		4
.L_35:
        /*00d8*/ 	.byte	0x04, 0x2f
        /*00da*/ 	.short	(.L_37 - .L_36)
	.align		4
.L_36:
        /*00dc*/ 	.word	index@(_Z17cuda_initialize_ePdii)
        /*00e0*/ 	.word	0x0000000a


	//----- nvinfo : EIATTR_FRAME_SIZE
	.align		4
.L_37:
        /*00e4*/ 	.byte	0x04, 0x11
        /*00e6*/ 	.short	(.L_39 - .L_38)
	.align		4
.L_38:
        /*00e8*/ 	.word	index@(_Z17cuda_initialize_ePdii)
        /*00ec*/ 	.word	0x00000000


	//----- nvinfo : EIATTR_MIN_STACK_SIZE
	.align		4
.L_39:
        /*00f0*/ 	.byte	0x04, 0x12
        /*00f2*/ 	.short	(.L_41 - .L_40)
	.align		4
.L_40:
        /*00f4*/ 	.word	index@(_Z17cuda_initialize_ePdii)
        /*00f8*/ 	.word	0x00000000


	//----- nvinfo : EIATTR_MIN_STACK_SIZE
	.align		4
.L_41:
        /*00fc*/ 	.byte	0x04, 0x12
        /*00fe*/ 	.short	(.L_43 - .L_42)
	.align		4
.L_42:
        /*0100*/ 	.word	index@(_Z9cuda_mcolP5mat_tPdi)
        /*0104*/ 	.word	0x00000000


	//----- nvinfo : EIATTR_MIN_STACK_SIZE
	.align		4
.L_43:
        /*0108*/ 	.byte	0x04, 0x12
        /*010a*/ 	.short	(.L_45 - .L_44)
	.align		4
.L_44:
        /*010c*/ 	.word	index@(_Z9cuda_vdivPdS_S_i)
        /*0110*/ 	.word	0x00000000


	//----- nvinfo : EIATTR_MIN_STACK_SIZE
	.align		4
.L_45:
        /*0114*/ 	.byte	0x04, 0x12
        /*0116*/ 	.short	(.L_47 - .L_46)
	.align		4
.L_46:
        /*0118*/ 	.word	index@(_Z10cuda_vnormPdiS_i)
        /*011c*/ 	.word	0x00000000


	//----- nvinfo : EIATTR_MIN_STACK_SIZE
	.align		4
.L_47:
        /*0120*/ 	.byte	0x04, 0x12
        /*0122*/ 	.short	(.L_49 - .L_48)
	.align		4
.L_48:
        /*0124*/ 	.word	index@(_Z9cuda_vmulPdiP5mat_t)
        /*0128*/ 	.word	0x00000000


	//----- nvinfo : EIATTR_MIN_STACK_SIZE
	.align		4
.L_49:
        /*012c*/ 	.byte	0x04, 0x12
        /*012e*/ 	.short	(.L_51 - .L_50)
	.align		4
.L_50:
        /*0130*/ 	.word	index@(_Z10cuda_vmaddPdS_S_S_i)
        /*0134*/ 	.word	0x00000000


	//----- nvinfo : EIATTR_MIN_STACK_SIZE
	.align		4
.L_51:
        /*0138*/ 	.byte	0x04, 0x12
        /*013a*/ 	.short	(.L_53 - .L_52)
	.align		4
.L_52:
        /*013c*/ 	.word	index@(_Z17cuda_matrix_minorP5mat_tiS0_)
        /*0140*/ 	.word	0x00000000


	//----- nvinfo : EIATTR_MIN_STACK_SIZE
	.align		4
.L_53:
        /*0144*/ 	.byte	0x04, 0x12
        /*0146*/ 	.short	(.L_55 - .L_54)
	.align		4
.L_54:
        /*0148*/ 	.word	index@(_Z15cuda_matrix_mulP5mat_tS0_S0_)
        /*014c*/ 	.word	0x00000000


	//----- nvinfo : EIATTR_MIN_STACK_SIZE
	.align		4
.L_55:
        /*0150*/ 	.byte	0x04, 0x12
        /*0152*/ 	.short	(.L_57 - .L_56)
	.align		4
.L_56:
        /*0154*/ 	.word	index@(_Z21cuda_matrix_transposeP5mat_t)
        /*0158*/ 	.word	0x00000000
.L_57:


//--------------------- .nv.compat                --------------------------
	.section	.nv.compat,"",@"SHT_CUDA_COMPAT_INFO"
	.align	4
        /*0000*/ 	.byte	0x02, 0x09, 0x00, 0x00, 0x02, 0x02, 0x01, 0x00, 0x02, 0x05, 0x05, 0x00, 0x03, 0x07, 0x01, 0x01
        /*0010*/ 	.byte	0x02, 0x03, 0x00, 0x00, 0x02, 0x06, 0x01, 0x00, 0x04, 0x0b, 0x08, 0x00, 0x01, 0x00, 0x00, 0x00
        /*0020*/ 	.byte	0x00, 0x00, 0x00, 0x00


//--------------------- .nv.info._Z17cuda_initialize_ePdii --------------------------
	.section	.nv.info._Z17cuda_initialize_ePdii,"",@"SHT_CUDA_INFO"
	.sectionflags	@""
	.align	4


	//----- nvinfo : EIATTR_CUDA_API_VERSION
	.align		4
        /*0000*/ 	.byte	0x04, 0x37
        /*0002*/ 	.short	(.L_59 - .L_58)
.L_58:
        /*0004*/ 	.word	0x00000082


	//----- nvinfo : EIATTR_KPARAM_INFO
	.align		4
.L_59:
        /*0008*/ 	.byte	0x04, 0x17
        /*000a*/ 	.short	(.L_61 - .L_60)
.L_60:
        /*000c*/ 	.word	0x00000000
        /*0010*/ 	.short	0x0002
        /*0012*/ 	.short	0x000c
        /*0014*/ 	.byte	0x00, 0xf0, 0x11, 0x00


	//----- nvinfo : EIATTR_KPARAM_INFO
	.align		4
.L_61:
        /*0018*/ 	.byte	0x04, 0x17
        /*001a*/ 	.short	(.L_63 - .L_62)
.L_62:
        /*001c*/ 	.word	0x00000000
        /*0020*/ 	.short	0x0001
        /*0022*/ 	.short	0x0008
        /*0024*/ 	.byte	0x00, 0xf0, 0x11, 0x00


	//----- nvinfo : EIATTR_KPARAM_INFO
	.align		4
.L_63:
        /*0028*/ 	.byte	0x04, 0x17
        /*002a*/ 	.short	(.L_65 - .L_64)
.L_64:
        /*002c*/ 	.word	0x00000000
        /*0030*/ 	.short	0x0000
        /*0032*/ 	.short	0x0000
        /*0034*/ 	.byte	0x00, 0xf5, 0x21, 0x00


	//----- nvinfo : EIATTR_SPARSE_MMA_MASK
	.align		4
.L_65:
        /*0038*/ 	.byte	0x03, 0x50
        /*003a*/ 	.short	0x0000


	//----- nvinfo : EIATTR_MAXREG_COUNT
	.align		4
        /*003c*/ 	.byte	0x03, 0x1b
        /*003e*/ 	.short	0x00ff


	//----- nvinfo : EIATTR_MERCURY_ISA_VERSION
	.align		4
        /*0040*/ 	.byte	0x03, 0x5f
        /*0042*/ 	.short	0x0101


	//----- nvinfo : EIATTR_VRC_CTA_INIT_COUNT
	.align		4
        /*0044*/ 	.byte	0x02, 0x4a
	.zero		1
	.zero		1


	//----- nvinfo : EIATTR_EXIT_INSTR_OFFSETS
	.align		4
        /*0048*/ 	.byte	0x04, 0x1c
        /*004a*/ 	.short	(.L_67 - .L_66)


	//   ....[0]....
.L_66:
        /*004c*/ 	.word	0x00000070


	//   ....[1]....
        /*0050*/ 	.word	0x00000100


	//   ....[2]....
        /*0054*/ 	.word	0x00000130


	//----- nvinfo : EIATTR_CBANK_PARAM_SIZE
	.align		4
.L_67:
        /*0058*/ 	.byte	0x03, 0x19
        /*005a*/ 	.short	0x0010


	//----- nvinfo : EIATTR_PARAM_CBANK
	.align		4
        /*005c*/ 	.byte	0x04, 0x0a
        /*005e*/ 	.short	(.L_69 - .L_68)
	.align		4
.L_68:
        /*0060*/ 	.word	index@(.nv.constant0._Z17cuda_initialize_ePdii)
        /*0064*/ 	.short	0x0380
        /*0066*/ 	.short	0x0010


	//----- nvinfo : EIATTR_SW_WAR
	.align		4
.L_69:
        /*0068*/ 	.byte	0x04, 0x36
        /*006a*/ 	.short	(.L_71 - .L_70)
.L_70:
        /*006c*/ 	.word	0x00000008
.L_71:


//--------------------- .nv.info._Z9cuda_mcolP5mat_tPdi --------------------------
	.section	.nv.info._Z9cuda_mcolP5mat_tPdi,"",@"SHT_CUDA_INFO"
	.sectionflags	@""
	.align	4


	//----- nvinfo : EIATTR_CUDA_API_VERSION
	.align		4
        /*0000*/ 	.byte	0x04, 0x37
        /*0002*/ 	.short	(.L_73 - .L_72)
.L_72:
        /*0004*/ 	.word	0x00000082


	//----- nvinfo : EIATTR_KPARAM_INFO
	.align		4
.L_73:
        /*0008*/ 	.byte	0x04, 0x17
        /*000a*/ 	.short	(.L_75 - .L_74)
.L_74:
        /*000c*/ 	.word	0x00000000
        /*0010*/ 	.short	0x0002
        /*0012*/ 	.short	0x0010
        /*0014*/ 	.byte	0x00, 0xf0, 0x11, 0x00


	//----- nvinfo : EIATTR_KPARAM_INFO
	.align		4
.L_75:
        /*0018*/ 	.byte	0x04, 0x17
        /*001a*/ 	.short	(.L_77 - .L_76)
.L_76:
        /*001c*/ 	.word	0x00000000
        /*0020*/ 	.short	0x0001
        /*0022*/ 	.short	0x0008
        /*0024*/ 	.byte	0x00, 0xf5, 0x21, 0x00


	//----- nvinfo : EIATTR_KPARAM_INFO
	.align		4
.L_77:
        /*0028*/ 	.byte	0x04, 0x17
        /*002a*/ 	.short	(.L_79 - .L_78)
.L_78:
        /*002c*/ 	.word	0x00000000
        /*0030*/ 	.short	0x0000
        /*0032*/ 	.short	0x0000
        /*0034*/ 	.byte	0x00, 0xf5, 0x21, 0x00


	//----- nvinfo : EIATTR_SPARSE_MMA_MASK
	.align		4
.L_79:
        /*0038*/ 	.byte	0x03, 0x50
        /*003a*/ 	.short	0x0000


	//----- nvinfo : EIATTR_MAXREG_COUNT
	.align		4
        /*003c*/ 	.byte	0x03, 0x1b
        /*003e*/ 	.short	0x00ff


	//----- nvinfo : EIATTR_MERCURY_ISA_VERSION
	.align		4
        /*0040*/ 	.byte	0x03, 0x5f
        /*0042*/ 	.short	0x0101


	//----- nvinfo : EIATTR_VRC_CTA_INIT_COUNT
	.align		4
        /*0044*/ 	.byte	0x02, 0x4a
	.zero		1
	.zero		1


	//----- nvinfo : EIATTR_EXIT_INSTR_OFFSETS
	.align		4
        /*0048*/ 	.byte	0x04, 0x1c
        /*004a*/ 	.short	(.L_81 - .L_80)


	//   ....[0]....
.L_80:
        /*004c*/ 	.word	0x00000090


	//   ....[1]....
        /*0050*/ 	.word	0x00000130


	//----- nvinfo : EIATTR_CBANK_PARAM_SIZE
	.align		4
.L_81:
        /*0054*/ 	.byte	0x03, 0x19
        /*0056*/ 	.short	0x0014


	//----- nvinfo : EIATTR_PARAM_CBANK
	.align		4
        /*0058*/ 	.byte	0x04, 0x0a
        /*005a*/ 	.short	(.L_83 - .L_82)
	.align		4
.L_82:
        /*005c*/ 	.word	index@(.nv.constant0._Z9cuda_mcolP5mat_tPdi)
        /*0060*/ 	.short	0x0380
        /*0062*/ 	.short	0x0014


	//----- nvinfo : EIATTR_SW_WAR
	.align		4
.L_83:
        /*0064*/ 	.byte	0x04, 0x36
        /*0066*/ 	.short	(.L_85 - .L_84)
.L_84:
        /*0068*/ 	.word	0x00000008
.L_85:


//--------------------- .nv.info._Z9cuda_vdivPdS_S_i --------------------------
	.section	.nv.info._Z9cuda_vdivPdS_S_i,"",@"SHT_CUDA_INFO"
	.sectionflags	@""
	.align	4


	//----- nvinfo : EIATTR_CUDA_API_VERSION
	.align		4
        /*0000*/ 	.byte	0x04, 0x37
        /*0002*/ 	.short	(.L_87 - .L_86)
.L_86:
        /*0004*/ 	.word	0x00000082


	//----- nvinfo : EIATTR_KPARAM_INFO
	.align		4
.L_87:
        /*0008*/ 	.byte	0x04, 0x17
        /*000a*/ 	.short	(.L_89 - .L_88)
.L_88:
        /*000c*/ 	.word	0x00000000
        /*0010*/ 	.short	0x0003
        /*0012*/ 	.short	0x0018
        /*0014*/ 	.byte	0x00, 0xf0, 0x11, 0x00


	//----- nvinfo : EIATTR_KPARAM_INFO
	.align		4
.L_89:
        /*0018*/ 	.byte	0x04, 0x17
        /*001a*/ 	.short	(.L_91 - .L_90)
.L_90:
        /*001c*/ 	.word	0x00000000
        /*0020*/ 	.short	0x0002
        /*0022*/ 	.short	0x0010
        /*0024*/ 	.byte	0x00, 0xf5, 0x21, 0x00


	//----- nvinfo : EIATTR_KPARAM_INFO
	.align		4
.L_91:
        /*0028*/ 	.byte	0x04, 0x17
        /*002a*/ 	.short	(.L_93 - .L_92)
.L_92:
        /*002c*/ 	.word	0x00000000
        /*0030*/ 	.short	0x0001
        /*0032*/ 	.short	0x0008
        /*0034*/ 	.byte	0x00, 0xf5, 0x21, 0x00


	//----- nvinfo : EIATTR_KPARAM_INFO
	.align		4
.L_93:
        /*0038*/ 	.byte	0x04, 0x17
        /*003a*/ 	.short	(.L_95 - .L_94)
.L_94:
        /*003c*/ 	.word	0x00000000
        /*0040*/ 	.short	0x0000
        /*0042*/ 	.short	0x0000
        /*0044*/ 	.byte	0x00, 0xf5, 0x21, 0x00


	//----- nvinfo : EIATTR_SPARSE_MMA_MASK
	.align		4
.L_95:
        /*0048*/ 	.byte	0x03, 0x50
        /*004a*/ 	.short	0x0000


	//----- nvinfo : EIATTR_MAXREG_COUNT
	.align		4
        /*004c*/ 	.byte	0x03, 0x1b
        /*004e*/ 	.short	0x00ff


	//----- nvinfo : EIATTR_MERCURY_ISA_VERSION
	.align		4
        /*0050*/ 	.byte	0x03, 0x5f
        /*0052*/ 	.short	0x0101


	//----- nvinfo : EIATTR_VRC_CTA_INIT_COUNT
	.align		4
        /*0054*/ 	.byte	0x02, 0x4a
	.zero		1
	.zero		1


	//----- nvinfo : EIATTR_EXIT_INSTR_OFFSETS
	.align		4
        /*0058*/ 	.byte	0x04, 0x1c
        /*005a*/ 	.short	(.L_97 - .L_96)


	//   ....[0]....
.L_96:
        /*005c*/ 	.word	0x00000070


	//   ....[1]....
        /*0060*/ 	.word	0x00000230


	//----- nvinfo : EIATTR_CRS_STACK_SIZE
	.align		4
.L_97:
        /*0064*/ 	.byte	0x04, 0x1e
        /*0066*/ 	.short	(.L_99 - .L_98)
.L_98:
        /*0068*/ 	.word	0x00000000


	//----- nvinfo : EIATTR_CBANK_PARAM_SIZE
	.align		4
.L_99:
        /*006c*/ 	.byte	0x03, 0x19
        /*006e*/ 	.short	0x001c


	//----- nvinfo : EIATTR_PARAM_CBANK
	.align		4
        /*0070*/ 	.byte	0x04, 0x0a
        /*0072*/ 	.short	(.L_101 - .L_100)
	.align		4
.L_100:
        /*0074*/ 	.word	index@(.nv.constant0._Z9cuda_vdivPdS_S_i)
        /*0078*/ 	.short	0x0380
        /*007a*/ 	.short	0x001c


	//----- nvinfo : EIATTR_SW_WAR
	.align		4
.L_101:
        /*007c*/ 	.byte	0x04, 0x36
        /*007e*/ 	.short	(.L_103 - .L_102)
.L_102:
        /*0080*/ 	.word	0x00000008
.L_103:


//--------------------- .nv.info._Z10cuda_vnormPdiS_i --------------------------
	.section	.nv.info._Z10cuda_vnormPdiS_i,"",@"SHT_CUDA_INFO"
	.sectionflags	@""
	.align	4


	//----- nvinfo : EIATTR_CUDA_API_VERSION
	.align		4
        /*0000*/ 	.byte	0x04, 0x37
        /*0002*/ 	.short	(.L_105 - .L_104)
.L_104:
        /*0004*/ 	.word	0x00000082


	//----- nvinfo : EIATTR_KPARAM_INFO
	.align		4
.L_105:
        /*0008*/ 	.byte	0x04, 0x17
        /*000a*/ 	.short	(.L_107 - .L_106)
.L_106:
        /*000c*/ 	.word	0x00000000
        /*0010*/ 	.short	0x0003
        /*0012*/ 	.short	0x0018
        /*0014*/ 	.byte	0x00, 0xf0, 0x11, 0x00


	//----- nvinfo : EIATTR_KPARAM_INFO
	.align		4
.L_107:
        /*0018*/ 	.byte	0x04, 0x17
        /*001a*/ 	.short	(.L_109 - .L_108)
.L_108:
        /*001c*/ 	.word	0x00000000
        /*0020*/ 	.short	0x0002
        /*0022*/ 	.short	0x0010
        /*0024*/ 	.byte	0x00, 0xf5, 0x21, 0x00


	//----- nvinfo : EIATTR_KPARAM_INFO
	.align		4
.L_109:
        /*0028*/ 	.byte	0x04, 0x17
        /*002a*/ 	.short	(.L_111 - .L_110)
.L_110:
        /*002c*/ 	.word	0x00000000
        /*0030*/ 	.short	0x0001
        /*0032*/ 	.short	0x0008
        /*0034*/ 	.byte	0x00, 0xf0, 0x11, 0x00


	//----- nvinfo : EIATTR_KPARAM_INFO
	.align		4
.L_111:
        /*0038*/ 	.byte	0x04, 0x17
        /*003a*/ 	.short	(.L_113 - .L_112)
.L_112:
        /*003c*/ 	.word	0x00000000
        /*0040*/ 	.short	0x0000
        /*0042*/ 	.short	0x0000
        /*0044*/ 	.byte	0x00, 0xf5, 0x21, 0x00


	//----- nvinfo : EIATTR_SPARSE_MMA_MASK
	.align		4
.L_113:
        /*0048*/ 	.byte	0x03, 0x50
        /*004a*/ 	.short	0x0000


	//----- nvinfo : EIATTR_MAXREG_COUNT
	.align		4
        /*004c*/ 	.byte	0x03, 0x1b
        /*004e*/ 	.short	0x00ff


	//----- nvinfo : EIATTR_MERCURY_ISA_VERSION
	.align		4
        /*0050*/ 	.byte	0x03, 0x5f
        /*0052*/ 	.short	0x0101


	//----- nvinfo : EIATTR_VRC_CTA_INIT_COUNT
	.align		4
        /*0054*/ 	.byte	0x02, 0x4a
	.zero		1
	.zero		1


	//----- nvinfo : EIATTR_EXIT_INSTR_OFFSETS
	.align		4
        /*0058*/ 	.byte	0x04, 0x1c
        /*005a*/ 	.short	(.L_115 - .L_114)


	//   ....[0]....
.L_114:
        /*005c*/ 	.word	0x00000040


	//   ....[1]....
        /*0060*/ 	.word	0x000008d0


	//   ....[2]....
        /*0064*/ 	.word	0x00000900


	//----- nvinfo : EIATTR_CRS_STACK_SIZE
	.align		4
.L_115:
        /*0068*/ 	.byte	0x04, 0x1e
        /*006a*/ 	.short	(.L_117 - .L_116)
.L_116:
        /*006c*/ 	.word	0x00000000


	//----- nvinfo : EIATTR_CBANK_PARAM_SIZE
	.align		4
.L_117:
        /*0070*/ 	.byte	0x03, 0x19
        /*0072*/ 	.short	0x001c


	//----- nvinfo : EIATTR_PARAM_CBANK
	.align		4
        /*0074*/ 	.byte	0x04, 0x0a
        /*0076*/ 	.short	(.L_119 - .L_118)
	.align		4
.L_118:
        /*0078*/ 	.word	index@(.nv.constant0._Z10cuda_vnormPdiS_i)
        /*007c*/ 	.short	0x0380
        /*007e*/ 	.short	0x001c


	//----- nvinfo : EIATTR_SW_WAR
	.align		4
.L_119:
        /*0080*/ 	.byte	0x04, 0x36
        /*0082*/ 	.short	(.L_121 - .L_120)
.L_120:
        /*0084*/ 	.word	0x00000008
.L_121:


//--------------------- .nv.info._Z9cuda_vmulPdiP5mat_t --------------------------
	.section	.nv.info._Z9cuda_vmulPdiP5mat_t,"",@"SHT_CUDA_INFO"
	.sectionflags	@""
	.align	4


	//----- nvinfo : EIATTR_CUDA_API_VERSION
	.align		4
        /*0000*/ 	.byte	0x04, 0x37
        /*0002*/ 	.short	(.L_123 - .L_122)
.L_122:
        /*0004*/ 	.word	0x00000082


	//----- nvinfo : EIATTR_KPARAM_INFO
	.align		4
.L_123:
        /*0008*/ 	.byte	0x04, 0x17
        /*000a*/ 	.short	(.L_125 - .L_124)
.L_124:
        /*000c*/ 	.word	0x00000000
        /*0010*/ 	.short	0x0002
        /*0012*/ 	.short	0x0010
        /*0014*/ 	.byte	0x00, 0xf5, 0x21, 0x00


	//----- nvinfo : EIATTR_KPARAM_INFO
	.align		4
.L_125:
        /*0018*/ 	.byte	0x04, 0x17
        /*001a*/ 	.short	(.L_127 - .L_126)
.L_126:
        /*001c*/ 	.word	0x00000000
        /*0020*/ 	.short	0x0001
        /*0022*/ 	.short	0x0008
        /*0024*/ 	.byte	0x00, 0xf0, 0x11, 0x00


	//----- nvinfo : EIATTR_KPARAM_INFO
	.align		4
.L_127:
        /*0028*/ 	.byte	0x04, 0x17
        /*002a*/ 	.short	(.L_129 - .L_128)
.L_128:
        /*002c*/ 	.word	0x00000000
        /*0030*/ 	.short	0x0000
        /*0032*/ 	.short	0x0000
        /*0034*/ 	.byte	0x00, 0xf5, 0x21, 0x00


	//----- nvinfo : EIATTR_SPARSE_MMA_MASK
	.align		4
.L_129:
        /*0038*/ 	.byte	0x03, 0x50
        /*003a*/ 	.short	0x0000


	//----- nvinfo : EIATTR_MAXREG_COUNT
	.align		4
        /*003c*/ 	.byte	0x03, 0x1b
        /*003e*/ 	.short	0x00ff


	//----- nvinfo : EIATTR_MERCURY_ISA_VERSION
	.align		4
        /*0040*/ 	.byte	0x03, 0x5f
        /*0042*/ 	.short	0x0101


	//----- nvinfo : EIATTR_VRC_CTA_INIT_COUNT
	.align		4
        /*0044*/ 	.byte	0x02, 0x4a
	.zero		1
	.zero		1


	//----- nvinfo : EIATTR_EXIT_INSTR_OFFSETS
	.align		4
        /*0048*/ 	.byte	0x04, 0x1c
        /*004a*/ 	.short	(.L_131 - .L_130)


	//   ....[0]....
.L_130:
        /*004c*/ 	.word	0x000000c0


	//   ....[1]....
        /*0050*/ 	.word	0x000001c0


	//   ....[2]....
        /*0054*/ 	.word	0x00000240


	//----- nvinfo : EIATTR_CBANK_PARAM_SIZE
	.align		4
.L_131:
        /*0058*/ 	.byte	0x03, 0x19
        /*005a*/ 	.short	0x0018


	//----- nvinfo : EIATTR_PARAM_CBANK
	.align		4
        /*005c*/ 	.byte	0x04, 0x0a
        /*005e*/ 	.short	(.L_133 - .L_132)
	.align		4
.L_132:
        /*0060*/ 	.word	index@(.nv.constant0._Z9cuda_vmulPdiP5mat_t)
        /*0064*/ 	.short	0x0380
        /*0066*/ 	.short	0x0018


	//----- nvinfo : EIATTR_SW_WAR
	.align		4
.L_133:
        /*0068*/ 	.byte	0x04, 0x36
        /*006a*/ 	.short	(.L_135 - .L_134)
.L_134:
        /*006c*/ 	.word	0x00000008
.L_135:


//--------------------- .nv.info._Z10cuda_vmaddPdS_S_S_i --------------------------
	.section	.nv.info._Z10cuda_vmaddPdS_S_S_i,"",@"SHT_CUDA_INFO"
	.sectionflags	@""
	.align	4


	//----- nvinfo : EIATTR_CUDA_API_VERSION
	.align		4
        /*0000*/ 	.byte	0x04, 0x37
        /*0002*/ 	.short	(.L_137 - .L_136)
.L_136:
        /*0004*/ 	.word	0x00000082


	//----- nvinfo : EIATTR_KPARAM_INFO
	.align		4
.L_137:
        /*0008*/ 	.byte	0x04, 0x17
        /*000a*/ 	.short	(.L_139 - .L_138)
.L_138:
        /*000c*/ 	.word	0x00000000
        /*0010*/ 	.short	0x0004
        /*0012*/ 	.short	0x0020
        /*0014*/ 	.byte	0x00, 0xf0, 0x11, 0x00


	//----- nvinfo : EIATTR_KPARAM_INFO
	.align		4
.L_139:
        /*0018*/ 	.byte	0x04, 0x17
        /*001a*/ 	.short	(.L_141 - .L_140)
.L_140:
        /*001c*/ 	.word	0x00000000
        /*0020*/ 	.short	0x0003
        /*0022*/ 	.short	0x0018
        /*0024*/ 	.byte	0x00, 0xf5, 0x21, 0x00


	//----- nvinfo : EIATTR_KPARAM_INFO
	.align		4
.L_141:
        /*0028*/ 	.byte	0x04, 0x17
        /*002a*/ 	.short	(.L_143 - .L_142)
.L_142:
        /*002c*/ 	.word	0x00000000
        /*0030*/ 	.short	0x0002
        /*0032*/ 	.short	0x0010
        /*0034*/ 	.byte	0x00, 0xf5, 0x21, 0x00


	//----- nvinfo : EIATTR_KPARAM_INFO
	.align		4
.L_143:
        /*0038*/ 	.byte	0x04, 0x17
        /*003a*/ 	.short	(.L_145 - .L_144)
.L_144:
        /*003c*/ 	.word	0x00000000
        /*0040*/ 	.short	0x0001
        /*0042*/ 	.short	0x0008
        /*0044*/ 	.byte	0x00, 0xf5, 0x21, 0x00


	//----- nvinfo : EIATTR_KPARAM_INFO
	.align		4
.L_145:
        /*0048*/ 	.byte	0x04, 0x17
        /*004a*/ 	.short	(.L_147 - .L_146)
.L_146:
        /*004c*/ 	.word	0x00000000
        /*0050*/ 	.short	0x0000
        /*0052*/ 	.short	0x0000
        /*0054*/ 	.byte	0x00, 0xf5, 0x21, 0x00


	//----- nvinfo : EIATTR_SPARSE_MMA_MASK
	.align		4
.L_147:
        /*0058*/ 	.byte	0x03, 0x50
        /*005a*/ 	.short	0x0000


	//----- nvinfo : EIATTR_MAXREG_COUNT
	.align		4
        /*005c*/ 	.byte	0x03, 0x1b
        /*005e*/ 	.short	0x00ff


	//----- nvinfo : EIATTR_MERCURY_ISA_VERSION
	.align		4
        /*0060*/ 	.byte	0x03, 0x5f
        /*0062*/ 	.short	0x0101


	//----- nvinfo : EIATTR_VRC_CTA_INIT_COUNT
	.align		4
        /*0064*/ 	.byte	0x02, 0x4a
	.zero		1
	.zero		1


	//----- nvinfo : EIATTR_EXIT_INSTR_OFFSETS
	.align		4
        /*0068*/ 	.byte	0x04, 0x1c
        /*006a*/ 	.short	(.L_149 - .L_148)


	//   ....[0]....
.L_148:
        /*006c*/ 	.word	0x00000070


	//   ....[1]....
        /*0070*/ 	.word	0x00000150


	//----- nvinfo : EIATTR_CBANK_PARAM_SIZE
	.align		4
.L_149:
        /*0074*/ 	.byte	0x03, 0x19
        /*0076*/ 	.short	0x0024


	//----- nvinfo : EIATTR_PARAM_CBANK
	.align		4
        /*0078*/ 	.byte	0x04, 0x0a
        /*007a*/ 	.short	(.L_151 - .L_150)
	.align		4
.L_150:
        /*007c*/ 	.word	index@(.nv.constant0._Z10cuda_vmaddPdS_S_S_i)
        /*0080*/ 	.short	0x0380
        /*0082*/ 	.short	0x0024


	//----- nvinfo : EIATTR_SW_WAR
	.align		4
.L_151:
        /*0084*/ 	.byte	0x04, 0x36
        /*0086*/ 	.short	(.L_153 - .L_152)
.L_152:
        /*0088*/ 	.word	0x00000008
.L_153:


//--------------------- .nv.info._Z17cuda_matrix_minorP5mat_tiS0_ --------------------------
	.section	.nv.info._Z17cuda_matrix_minorP5mat_tiS0_,"",@"SHT_CUDA_INFO"
	.sectionflags	@""
	.align	4


	//----- nvinfo : EIATTR_CUDA_API_VERSION
	.align		4
        /*0000*/ 	.byte	0x04, 0x37
        /*0002*/ 	.short	(.L_155 - .L_154)
.L_154:
        /*0004*/ 	.word	0x00000082


	//----- nvinfo : EIATTR_KPARAM_INFO
	.align		4
.L_155:
        /*0008*/ 	.byte	0x04, 0x17
        /*000a*/ 	.short	(.L_157 - .L_156)
.L_156:
        /*000c*/ 	.word	0x00000000
        /*0010*/ 	.short	0x0002
        /*0012*/ 	.short	0x0010
        /*0014*/ 	.byte	0x00, 0xf5, 0x21, 0x00


	//----- nvinfo : EIATTR_KPARAM_INFO
	.align		4
.L_157:
        /*0018*/ 	.byte	0x04, 0x17
        /*001a*/ 	.short	(.L_159 - .L_158)
.L_158:
        /*001c*/ 	.word	0x00000000
        /*0020*/ 	.short	0x0001
        /*0022*/ 	.short	0x0008
        /*0024*/ 	.byte	0x00, 0xf0, 0x11, 0x00


	//----- nvinfo : EIATTR_KPARAM_INFO
	.align		4
.L_159:
        /*0028*/ 	.byte	0x04, 0x17
        /*002a*/ 	.short	(.L_161 - .L_160)
.L_160:
        /*002c*/ 	.word	0x00000000
        /*0030*/ 	.short	0x0000
        /*0032*/ 	.short	0x0000
        /*0034*/ 	.byte	0x00, 0xf5, 0x21, 0x00


	//----- nvinfo : EIATTR_SPARSE_MMA_MASK
	.align		4
.L_161:
        /*0038*/ 	.byte	0x03, 0x50
        /*003a*/ 	.short	0x0000


	//----- nvinfo : EIATTR_MAXREG_COUNT
	.align		4
        /*003c*/ 	.byte	0x03, 0x1b
        /*003e*/ 	.short	0x00ff


	//----- nvinfo : EIATTR_MERCURY_ISA_VERSION
	.align		4
        /*0040*/ 	.byte	0x03, 0x5f
        /*0042*/ 	.short	0x0101


	//----- nvinfo : EIATTR_VRC_CTA_INIT_COUNT
	.align		4
        /*0044*/ 	.byte	0x02, 0x4a
	.zero		1
	.zero		1


	//----- nvinfo : EIATTR_EXIT_INSTR_OFFSETS
	.align		4
        /*0048*/ 	.byte	0x04, 0x1c
        /*004a*/ 	.short	(.L_163 - .L_162)


	//   ....[0]....
.L_162:
        /*004c*/ 	.word	0x000000d0


	//   ....[1]....
        /*0050*/ 	.word	0x00000100


	//   ....[2]....
        /*0054*/ 	.word	0x00000270


	//   ....[3]....
        /*0058*/ 	.word	0x000002a0


	//   ....[4]....
        /*005c*/ 	.word	0x00000350


	//----- nvinfo : EIATTR_CRS_STACK_SIZE
	.align		4
.L_163:
        /*0060*/ 	.byte	0x04, 0x1e
        /*0062*/ 	.short	(.L_165 - .L_164)
.L_164:
        /*0064*/ 	.word	0x00000000


	//----- nvinfo : EIATTR_CBANK_PARAM_SIZE
	.align		4
.L_165:
        /*0068*/ 	.byte	0x03, 0x19
        /*006a*/ 	.short	0x0018


	//----- nvinfo : EIATTR_PARAM_CBANK
	.align		4
        /*006c*/ 	.byte	0x04, 0x0a
        /*006e*/ 	.short	(.L_167 - .L_166)
	.align		4
.L_166:
        /*0070*/ 	.word	index@(.nv.constant0._Z17cuda_matrix_minorP5mat_tiS0_)
        /*0074*/ 	.short	0x0380
        /*0076*/ 	.short	0x0018


	//----- nvinfo : EIATTR_SW_WAR
	.align		4
.L_167:
        /*0078*/ 	.byte	0x04, 0x36
        /*007a*/ 	.short	(.L_169 - .L_168)
.L_168:
        /*007c*/ 	.word	0x00000008
.L_169:


//--------------------- .nv.info._Z15cuda_matrix_mulP5mat_tS0_S0_ --------------------------
	.section	.nv.info._Z15cuda_matrix_mulP5mat_tS0_S0_,"",@"SHT_CUDA_INFO"
	.sectionflags	@""
	.align	4


	//----- nvinfo : EIATTR_CUDA_API_VERSION
	.align		4
        /*0000*/ 	.byte	0x04, 0x37
        /*0002*/ 	.short	(.L_171 - .L_170)
.L_170:
        /*0004*/ 	.word	0x00000082


	//----- nvinfo : EIATTR_KPARAM_INFO
	.align		4
.L_171:
        /*0008*/ 	.byte	0x04, 0x17
        /*000a*/ 	.short	(.L_173 - .L_172)
.L_172:
        /*000c*/ 	.word	0x00000000
        /*0010*/ 	.short	0x0002
        /*0012*/ 	.short	0x0010
        /*0014*/ 	.byte	0x00, 0xf5, 0x21, 0x00


	//----- nvinfo : EIATTR_KPARAM_INFO
	.align		4
.L_173:
        /*0018*/ 	.byte	0x04, 0x17
        /*001a*/ 	.short	(.L_175 - .L_174)
.L_174:
        /*001c*/ 	.word	0x00000000
        /*0020*/ 	.short	0x0001
        /*0022*/ 	.short	0x0008
        /*0024*/ 	.byte	0x00, 0xf5, 0x21, 0x00


	//----- nvinfo : EIATTR_KPARAM_INFO
	.align		4
.L_175:
        /*0028*/ 	.byte	0x04, 0x17
        /*002a*/ 	.short	(.L_177 - .L_176)
.L_176:
        /*002c*/ 	.word	0x00000000
        /*0030*/ 	.short	0x0000
        /*0032*/ 	.short	0x0000
        /*0034*/ 	.byte	0x00, 0xf5, 0x21, 0x00


	//----- nvinfo : EIATTR_SPARSE_MMA_MASK
	.align		4
.L_177:
        /*0038*/ 	.byte	0x03, 0x50
        /*003a*/ 	.short	0x0000


	//----- nvinfo : EIATTR_MAXREG_COUNT
	.align		4
        /*003c*/ 	.byte	0x03, 0x1b
        /*003e*/ 	.short	0x00ff


	//----- nvinfo : EIATTR_MERCURY_ISA_VERSION
	.align		4
        /*0040*/ 	.byte	0x03, 0x5f
        /*0042*/ 	.short	0x0101


	//----- nvinfo : EIATTR_VRC_CTA_INIT_COUNT
	.align		4
        /*0044*/ 	.byte	0x02, 0x4a
	.zero		1
	.zero		1


	//----- nvinfo : EIATTR_EXIT_INSTR_OFFSETS
	.align		4
        /*0048*/ 	.byte	0x04, 0x1c
        /*004a*/ 	.short	(.L_179 - .L_178)


	//   ....[0]....
.L_178:
        /*004c*/ 	.word	0x000000d0


	//   ....[1]....
        /*0050*/ 	.word	0x00000110


	//   ....[2]....
        /*0054*/ 	.word	0x00000840


	//----- nvinfo : EIATTR_CBANK_PARAM_SIZE
	.align		4
.L_179:
        /*0058*/ 	.byte	0x03, 0x19
        /*005a*/ 	.short	0x0018


	//----- nvinfo : EIATTR_PARAM_CBANK
	.align		4
        /*005c*/ 	.byte	0x04, 0x0a
        /*005e*/ 	.short	(.L_181 - .L_180)
	.align		4
.L_180:
        /*0060*/ 	.word	index@(.nv.constant0._Z15cuda_matrix_mulP5mat_tS0_S0_)
        /*0064*/ 	.short	0x0380
        /*0066*/ 	.short	0x0018


	//----- nvinfo : EIATTR_SW_WAR
	.align		4
.L_181:
        /*0068*/ 	.byte	0x04, 0x36
        /*006a*/ 	.short	(.L_183 - .L_182)
.L_182:
        /*006c*/ 	.word	0x00000008
.L_183:


//--------------------- .nv.info._Z21cuda_matrix_transposeP5mat_t --------------------------
	.section	.nv.info._Z21cuda_matrix_transposeP5mat_t,"",@"SHT_CUDA_INFO"
	.sectionflags	@""
	.align	4


	//----- nvinfo : EIATTR_CUDA_API_VERSION
	.align		4
        /*0000*/ 	.byte	0x04, 0x37
        /*0002*/ 	.short	(.L_185 - .L_184)
.L_184:
        /*0004*/ 	.word	0x00000082


	//----- nvinfo : EIATTR_KPARAM_INFO
	.align		4
.L_185:
        /*0008*/ 	.byte	0x04, 0x17
        /*000a*/ 	.short	(.L_187 - .L_186)
.L_186:
        /*000c*/ 	.word	0x00000000
        /*0010*/ 	.short	0x0000
        /*0012*/ 	.short	0x0000
        /*0014*/ 	.byte	0x00, 0xf5, 0x21, 0x00


	//----- nvinfo : EIATTR_SPARSE_MMA_MASK
	.align		4
.L_187:
        /*0018*/ 	.byte	0x03, 0x50
        /*001a*/ 	.short	0x0000


	//----- nvinfo : EIATTR_MAXREG_COUNT
	.align		4
        /*001c*/ 	.byte	0x03, 0x1b
        /*001e*/ 	.short	0x00ff


	//----- nvinfo : EIATTR_MERCURY_ISA_VERSION
	.align		4
        /*0020*/ 	.byte	0x03, 0x5f
        /*0022*/ 	.short	0x0101


	//----- nvinfo : EIATTR_VRC_CTA_INIT_COUNT
	.align		4
        /*0024*/ 	.byte	0x02, 0x4a
	.zero		1
	.zero		1


	//----- nvinfo : EIATTR_EXIT_INSTR_OFFSETS
	.align		4
        /*0028*/ 	.byte	0x04, 0x1c
        /*002a*/ 	.short	(.L_189 - .L_188)


	//   ....[0]....
.L_188:
        /*002c*/ 	.word	0x00000100


	//   ....[1]....
        /*0030*/ 	.word	0x000001f0


	//----- nvinfo : EIATTR_CBANK_PARAM_SIZE
	.align		4
.L_189:
        /*0034*/ 	.byte	0x03, 0x19
        /*0036*/ 	.short	0x0008


	//----- nvinfo : EIATTR_PARAM_CBANK
	.align		4
        /*0038*/ 	.byte	0x04, 0x0a
        /*003a*/ 	.short	(.L_191 - .L_190)
	.align		4
.L_190:
        /*003c*/ 	.word	index@(.nv.constant0._Z21cuda_matrix_transposeP5mat_t)
        /*0040*/ 	.short	0x0380
        /*0042*/ 	.short	0x0008


	//----- nvinfo : EIATTR_SW_WAR
	.align		4
.L_191:
        /*0044*/ 	.byte	0x04, 0x36
        /*0046*/ 	.short	(.L_193 - .L_192)
.L_192:
        /*0048*/ 	.word	0x00000008
.L_193:


//--------------------- .nv.callgraph             --------------------------
	.section	.nv.callgraph,"",@"SHT_CUDA_CALLGRAPH"
	.align	4
	.sectionentsize	8
	.align		4
        /*0000*/ 	.word	0x00000000
	.align		4
        /*0004*/ 	.word	0xffffffff
	.align		4
        /*0008*/ 	.word	0x00000000
	.align		4
        /*000c*/ 	.word	0xfffffffe
	.align		4
        /*0010*/ 	.word	0x00000000
	.align		4
        /*0014*/ 	.word	0xfffffffd
	.align		4
        /*0018*/ 	.word	0x00000000
	.align		4
        /*001c*/ 	.word	0xfffffffc


//--------------------- .text._Z17cuda_initialize_ePdii --------------------------
	.section	.text._Z17cuda_initialize_ePdii,"ax",@progbits
	.align	128
        .global         _Z17cuda_initialize_ePdii
        .type           _Z17cuda_initialize_ePdii,@function
        .size           _Z17cuda_initialize_ePdii,(.L_x_36 - _Z17cuda_initialize_ePdii)
        .other          _Z17cuda_initialize_ePdii,@"STO_CUDA_ENTRY STV_DEFAULT"
_Z17cuda_initialize_ePdii:
.text._Z17cuda_initialize_ePdii:
[----:B------:R-:W-:Y:S01]  /*0000*/  LDC R1, c[0x0][0x37c] ;  /* 0x0000df00ff017b82 */ /* 0x000fe20000000800 */
[----:B------:R-:W0:Y:S07]  /*0010*/  S2R R3, SR_TID.X ;  /* 0x0000000000037919 */ /* 0x000e2e0000002100 */
[----:B------:R-:W0:Y:S01]  /*0020*/  S2UR UR4, SR_CTAID.X ;  /* 0x00000000000479c3 */ /* 0x000e220000002500 */
[----:B------:R-:W1:Y:S07]  /*0030*/  LDCU UR5, c[0x0][0x388] ;  /* 0x00007100ff0577ac */ /* 0x000e6e0008000800 */
[----:B------:R-:W0:Y:S02]  /*0040*/  LDC R0, c[0x0][0x360] ;  /* 0x0000d800ff007b82 */ /* 0x000e240000000800 */
[----:B0-----:R-:W-:-:S05]  /*0050*/  IMAD R0, R0, UR4, R3 ;  /* 0x0000000400007c24 */ /* 0x001fca000f8e0203 */
[----:B-1----:R-:W-:-:S13]  /*0060*/  ISETP.GE.AND P0, PT, R0, UR5, PT ;  /* 0x0000000500007c0c */ /* 0x002fda000bf06270 */
[----:B------:R-:W-:Y:S05]  /*0070*/  @P0 EXIT ;  /* 0x000000000000094d */ /* 0x000fea0003800000 */
[----:B------:R-:W0:Y:S01]  /*0080*/  LDC R7, c[0x0][0x38c] ;  /* 0x0000e300ff077b82 */ /* 0x000e220000000800 */
[----:B------:R-:W1:Y:S01]  /*0090*/  LDCU.64 UR4, c[0x0][0x358] ;  /* 0x00006b00ff0477ac */ /* 0x000e620008000a00 */
[----:B0-----:R-:W-:-:S13]  /*00a0*/  ISETP.NE.AND P0, PT, R7, RZ, PT ;  /* 0x000000ff0700720c */ /* 0x001fda0003f05270 */
[----:B------:R-:W0:Y:S01]  /*00b0*/  @P0 LDC.64 R2, c[0x0][0x380] ;  /* 0x0000e000ff020b82 */ /* 0x000e220000000a00 */
[----:B------:R-:W-:Y:S02]  /*00c0*/  @P0 MOV R4, 0x0 ;  /* 0x0000000000040802 */ /* 0x000fe40000000f00 */
[----:B------:R-:W-:Y:S01]  /*00d0*/  @P0 MOV R5, 0x3ff00000 ;  /* 0x3ff0000000050802 */ /* 0x000fe20000000f00 */
[----:B0-----:R-:W-:-:S05]  /*00e0*/  @P0 IMAD.WIDE R2, R7, 0x8, R2 ;  /* 0x0000000807020825 */ /* 0x001fca00078e0202 */
[----:B-1----:R0:W-:Y:S01]  /*00f0*/  @P0 STG.E.64 desc[UR4][R2.64], R4 ;  /* 0x0000000402000986 */ /* 0x0021e2000c101b04 */
[----:B------:R-:W-:Y:S05]  /*0100*/  @P0 EXIT ;  /* 0x000000000000094d */ /* 0x000fea0003800000 */
[----:B0-----:R-:W0:Y:S02]  /*0110*/  LDC.64 R2, c[0x0][0x380] ;  /* 0x0000e000ff027b82 */ /* 0x001e240000000a00 */
[----:B0-----:R-:W-:Y:S01]  /*0120*/  STG.E.64 desc[UR4][R2.64], RZ ;  /* 0x000000ff02007986 */ /* 0x001fe2000c101b04 */
[----:B------:R-:W-:Y:S05]  /*0130*/  EXIT ;  /* 0x000000000000794d */ /* 0x000fea0003800000 */
.L_x_0:
[----:B------:R-:W-:-:S00]  /*0140*/  BRA `(.L_x_0) ;  /* 0xfffffffc00fc7947 */ /* 0x000fc0000383ffff */
[----:B------:R-:W-:-:S00]  /*0150*/  NOP ;  /* 0x0000000000007918 */ /* 0x000fc00000000000 */
        /* <DEDUP_REMOVED lines=10> */
.L_x_36:


//--------------------- .text._Z9cuda_mcolP5mat_tPdi --------------------------
	.section	.text._Z9cuda_mcolP5mat_tPdi,"ax",@progbits
	.align	128
        .global         _Z9cuda_mcolP5mat_tPdi
        .type           _Z9cuda_mcolP5mat_tPdi,@function
        .size           _Z9cuda_mcolP5mat_tPdi,(.L_x_37 - _Z9cuda_mcolP5mat_tPdi)
        .other          _Z9cuda_mcolP5mat_tPdi,@"STO_CUDA_ENTRY STV_DEFAULT"
_Z9cuda_mcolP5mat_tPdi:
.text._Z9cuda_mcolP5mat_tPdi:
[----:B------:R-:W-:Y:S08]  /*0000*/  LDC R1, c[0x0][0x37c] ;  /* 0x0000df00ff017b82 */ /* 0x000ff00000000800 */
[----:B------:R-:W0:Y:S01]  /*0010*/  LDC.64 R2, c[0x0][0x380] ;  /* 0x0000e000ff027b82 */ /* 0x000e220000000a00 */
[----:B------:R-:W0:Y:S02]  /*0020*/  LDCU.64 UR4, c[0x0][0x358] ;  /* 0x00006b00ff0477ac */ /* 0x000e240008000a00 */
[----:B0-----:R-:W2:Y:S05]  /*0030*/  LDG.E R0, desc[UR4][R2.64] ;  /* 0x0000000402007981 */ /* 0x001eaa000c1e1900 */
[----:B------:R-:W0:Y:S01]  /*0040*/  S2UR UR6, SR_CTAID.X ;  /* 0x00000000000679c3 */ /* 0x000e220000002500 */
[----:B------:R-:W0:Y:S07]  /*0050*/  S2R R4, SR_TID.X ;  /* 0x0000000000047919 */ /* 0x000e2e0000002100 */
[----:B------:R-:W0:Y:S02]  /*0060*/  LDC R9, c[0x0][0x360] ;  /* 0x0000d800ff097b82 */ /* 0x000e240000000800 */
[----:B0-----:R-:W-:-:S05]  /*0070*/  IMAD R9, R9, UR6, R4 ;  /* 0x0000000609097c24 */ /* 0x001fca000f8e0204 */
[----:B--2---:R-:W-:-:S13]  /*0080*/  ISETP.GE.AND P0, PT, R9, R0, PT ;  /* 0x000000000900720c */ /* 0x004fda0003f06270 */
[----:B------:R-:W-:Y:S05]  /*0090*/  @P0 EXIT ;  /* 0x000000000000094d */ /* 0x000fea0003800000 */
[----:B------:R-:W2:Y:S01]  /*00a0*/  LDG.E R0, desc[UR4][R2.64+0x4] ;  /* 0x0000040402007981 */ /* 0x000ea2000c1e1900 */
[----:B------:R-:W2:Y:S03]  /*00b0*/  LDCU UR6, c[0x0][0x390] ;  /* 0x00007200ff0677ac */ /* 0x000ea60008000800 */
[----:B------:R-:W3:Y:S01]  /*00c0*/  LDG.E.64 R4, desc[UR4][R2.64+0x8] ;  /* 0x0000080402047981 */ /* 0x000ee2000c1e1b00 */
[----:B--2---:R-:W-:-:S04]  /*00d0*/  IMAD R7, R9, R0, UR6 ;  /* 0x0000000609077e24 */ /* 0x004fc8000f8e0200 */
[----:B---3--:R-:W-:Y:S02]  /*00e0*/  IMAD.WIDE R4, R7, 0x8, R4 ;  /* 0x0000000807047825 */ /* 0x008fe400078e0204 */
[----:B------:R-:W0:Y:S04]  /*00f0*/  LDC.64 R6, c[0x0][0x388] ;  /* 0x0000e200ff067b82 */ /* 0x000e280000000a00 */
[----:B------:R-:W2:Y:S01]  /*0100*/  LDG.E.64 R4, desc[UR4][R4.64] ;  /* 0x0000000404047981 */ /* 0x000ea2000c1e1b00 */
[----:B0-----:R-:W-:-:S05]  /*0110*/  IMAD.WIDE R6, R9, 0x8, R6 ;  /* 0x0000000809067825 */ /* 0x001fca00078e0206 */
[----:B--2---:R-:W-:Y:S01]  /*0120*/  STG.E.64 desc[UR4][R6.64], R4 ;  /* 0x0000000406007986 */ /* 0x004fe2000c101b04 */
[----:B------:R-:W-:Y:S05]  /*0130*/  EXIT ;  /* 0x000000000000794d */ /* 0x000fea0003800000 */
.L_x_1:
        /* <DEDUP_REMOVED lines=12> */
.L_x_37:


//--------------------- .text._Z9cuda_vdivPdS_S_i --------------------------
	.section	.text._Z9cuda_vdivPdS_S_i,"ax",@progbits
	.align	128
        .global         _Z9cuda_vdivPdS_S_i
        .type           _Z9cuda_vdivPdS_S_i,@function
        .size           _Z9cuda_vdivPdS_S_i,(.L_x_34 - _Z9cuda_vdivPdS_S_i)
        .other          _Z9cuda_vdivPdS_S_i,@"STO_CUDA_ENTRY STV_DEFAULT"
_Z9cuda_vdivPdS_S_i:
.text._Z9cuda_vdivPdS_S_i:
        /* <DEDUP_REMOVED lines=8> */
[----:B------:R-:W0:Y:S01]  /*0080*/  LDC.64 R4, c[0x0][0x388] ;  /* 0x0000e200ff047b82 */ /* 0x000e220000000a00 */
[----:B------:R-:W0:Y:S07]  /*0090*/  LDCU.64 UR4, c[0x0][0x358] ;  /* 0x00006b00ff0477ac */ /* 0x000e2e0008000a00 */
[----:B------:R-:W1:Y:S01]  /*00a0*/  LDC.64 R6, c[0x0][0x380] ;  /* 0x0000e000ff067b82 */ /* 0x000e620000000a00 */
[----:B0-----:R-:W2:Y:S01]  /*00b0*/  LDG.E.64 R4, desc[UR4][R4.64] ;  /* 0x0000000404047981 */ /* 0x001ea2000c1e1b00 */
[----:B-1----:R-:W-:-:S06]  /*00c0*/  IMAD.WIDE R6, R0, 0x8, R6 ;  /* 0x0000000800067825 */ /* 0x002fcc00078e0206 */
[----:B------:R-:W3:Y:S01]  /*00d0*/  LDG.E.64 R6, desc[UR4][R6.64] ;  /* 0x0000000406067981 */ /* 0x000ee2000c1e1b00 */
[----:B------:R-:W-:Y:S01]  /*00e0*/  IMAD.MOV.U32 R2, RZ, RZ, 0x1 ;  /* 0x00000001ff027424 */ /* 0x000fe200078e00ff */
[----:B------:R-:W-:Y:S01]  /*00f0*/  BSSY.RECONVERGENT B0, `(.L_x_2) ;  /* 0x0000010000007945 */ /* 0x000fe20003800200 */
[----:B--2---:R-:W0:Y:S01]  /*0100*/  MUFU.RCP64H R3, R5 ;  /* 0x0000000500037308 */ /* 0x004e220000001800 */
[----:B---3--:R-:W-:-:S03]  /*0110*/  FSETP.GEU.AND P1, PT, |R7|, 6.5827683646048100446e-37, PT ;  /* 0x036000000700780b */ /* 0x008fc60003f2e200 */
[----:B0-----:R-:W-:-:S08]  /*0120*/  DFMA R8, -R4, R2, 1 ;  /* 0x3ff000000408742b */ /* 0x001fd00000000102 */
[----:B------:R-:W-:-:S08]  /*0130*/  DFMA R8, R8, R8, R8 ;  /* 0x000000080808722b */ /* 0x000fd00000000008 */
[----:B------:R-:W-:-:S08]  /*0140*/  DFMA R8, R2, R8, R2 ;  /* 0x000000080208722b */ /* 0x000fd00000000002 */
[----:B------:R-:W-:-:S08]  /*0150*/  DFMA R2, -R4, R8, 1 ;  /* 0x3ff000000402742b */ /* 0x000fd00000000108 */
[----:B------:R-:W-:-:S08]  /*0160*/  DFMA R2, R8, R2, R8 ;  /* 0x000000020802722b */ /* 0x000fd00000000008 */
[----:B------:R-:W-:-:S08]  /*0170*/  DMUL R8, R6, R2 ;  /* 0x0000000206087228 */ /* 0x000fd00000000000 */
[----:B------:R-:W-:-:S08]  /*0180*/  DFMA R10, -R4, R8, R6 ;  /* 0x00000008040a722b */ /* 0x000fd00000000106 */
[----:B------:R-:W-:-:S10]  /*0190*/  DFMA R2, R2, R10, R8 ;  /* 0x0000000a0202722b */ /* 0x000fd40000000008 */
[----:B------:R-:W-:-:S05]  /*01a0*/  FFMA R8, RZ, R5, R3 ;  /* 0x00000005ff087223 */ /* 0x000fca0000000003 */
[----:B------:R-:W-:-:S13]  /*01b0*/  FSETP.GT.AND P0, PT, |R8|, 1.469367938527859385e-39, PT ;  /* 0x001000000800780b */ /* 0x000fda0003f04200 */
[----:B------:R-:W-:Y:S05]  /*01c0*/  @P0 BRA P1, `(.L_x_3) ;  /* 0x0000000000080947 */ /* 0x000fea0000800000 */
[----:B------:R-:W-:-:S07]  /*01d0*/  MOV R10, 0x1f0 ;  /* 0x000001f0000a7802 */ /* 0x000fce0000000f00 */
[----:B------:R-:W-:Y:S05]  /*01e0*/  CALL.REL.NOINC `($__internal_0_$__cuda_sm20_div_rn_f64_full) ;  /* 0x0000000000147944 */ /* 0x000fea0003c00000 */
.L_x_3:
[----:B------:R-:W-:Y:S05]  /*01f0*/  BSYNC.RECONVERGENT B0 ;  /* 0x0000000000007941 */ /* 0x000fea0003800200 */
.L_x_2:
[----:B------:R-:W0:Y:S02]  /*0200*/  LDC.64 R4, c[0x0][0x390] ;  /* 0x0000e400ff047b82 */ /* 0x000e240000000a00 */
[----:B0-----:R-:W-:-:S05]  /*0210*/  IMAD.WIDE R4, R0, 0x8, R4 ;  /* 0x0000000800047825 */ /* 0x001fca00078e0204 */
[----:B------:R-:W-:Y:S01]  /*0220*/  STG.E.64 desc[UR4][R4.64], R2 ;  /* 0x0000000204007986 */ /* 0x000fe2000c101b04 */
[----:B------:R-:W-:Y:S05]  /*0230*/  EXIT ;  /* 0x000000000000794d */ /* 0x000fea0003800000 */
        .weak           $__internal_0_$__cuda_sm20_div_rn_f64_full
        .type           $__internal_0_$__cuda_sm20_div_rn_f64_full,@function
        .size           $__internal_0_$__cuda_sm20_div_rn_f64_full,(.L_x_34 - $__internal_0_$__cuda_sm20_div_rn_f64_full)
$__internal_0_$__cuda_sm20_div_rn_f64_full:
[C---:B------:R-:W-:Y:S01]  /*0240*/  FSETP.GEU.AND P0, PT, |R5|.reuse, 1.469367938527859385e-39, PT ;  /* 0x001000000500780b */ /* 0x040fe20003f0e200 */
[----:B------:R-:W-:Y:S01]  /*0250*/  IMAD.MOV.U32 R16, RZ, RZ, 0x1 ;  /* 0x00000001ff107424 */ /* 0x000fe200078e00ff */
[----:B------:R-:W-:Y:S01]  /*0260*/  LOP3.LUT R2, R5, 0x800fffff, RZ, 0xc0, !PT ;  /* 0x800fffff05027812 */ /* 0x000fe200078ec0ff */
[----:B------:R-:W-:Y:S01]  /*0270*/  BSSY.RECONVERGENT B1, `(.L_x_4) ;  /* 0x0000055000017945 */ /* 0x000fe20003800200 */
[C---:B------:R-:W-:Y:S02]  /*0280*/  FSETP.GEU.AND P2, PT, |R7|.reuse, 1.469367938527859385e-39, PT ;  /* 0x001000000700780b */ /* 0x040fe40003f4e200 */
[----:B------:R-:W-:Y:S01]  /*0290*/  LOP3.LUT R3, R2, 0x3ff00000, RZ, 0xfc, !PT ;  /* 0x3ff0000002037812 */ /* 0x000fe200078efcff */
[----:B------:R-:W-:Y:S01]  /*02a0*/  IMAD.MOV.U32 R2, RZ, RZ, R4 ;  /* 0x000000ffff027224 */ /* 0x000fe200078e0004 */
[----:B------:R-:W-:Y:S02]  /*02b0*/  LOP3.LUT R11, R7, 0x7ff00000, RZ, 0xc0, !PT ;  /* 0x7ff00000070b7812 */ /* 0x000fe400078ec0ff */
[----:B------:R-:W-:-:S03]  /*02c0*/  LOP3.LUT R14, R5, 0x7ff00000, RZ, 0xc0, !PT ;  /* 0x7ff00000050e7812 */ /* 0x000fc600078ec0ff */
[----:B------:R-:W-:Y:S01]  /*02d0*/  @!P0 DMUL R2, R4, 8.98846567431157953865e+307 ;  /* 0x7fe0000004028828 */ /* 0x000fe20000000000 */
[----:B------:R-:W-:-:S03]  /*02e0*/  ISETP.GE.U32.AND P1, PT, R11, R14, PT ;  /* 0x0000000e0b00720c */ /* 0x000fc60003f26070 */
[----:B------:R-:W-:Y:S01]  /*02f0*/  @!P2 LOP3.LUT R12, R5, 0x7ff00000, RZ, 0xc0, !PT ;  /* 0x7ff00000050ca812 */ /* 0x000fe200078ec0ff */
[----:B------:R-:W-:Y:S01]  /*0300*/  @!P2 IMAD.MOV.U32 R18, RZ, RZ, RZ ;  /* 0x000000ffff12a224 */ /* 0x000fe200078e00ff */
[----:B------:R-:W0:Y:S02]  /*0310*/  MUFU.RCP64H R17, R3 ;  /* 0x0000000300117308 */ /* 0x000e240000001800 */
[----:B------:R-:W-:Y:S01]  /*0320*/  @!P2 ISETP.GE.U32.AND P3, PT, R11, R12, PT ;  /* 0x0000000c0b00a20c */ /* 0x000fe20003f66070 */
[----:B------:R-:W-:-:S05]  /*0330*/  IMAD.MOV.U32 R12, RZ, RZ, 0x1ca00000 ;  /* 0x1ca00000ff0c7424 */ /* 0x000fca00078e00ff */
[----:B------:R-:W-:-:S04]  /*0340*/  @!P2 SEL R13, R12, 0x63400000, !P3 ;  /* 0x634000000c0da807 */ /* 0x000fc80005800000 */
[----:B------:R-:W-:-:S04]  /*0350*/  @!P2 LOP3.LUT R13, R13, 0x80000000, R7, 0xf8, !PT ;  /* 0x800000000d0da812 */ /* 0x000fc800078ef807 */
[----:B------:R-:W-:Y:S01]  /*0360*/  @!P2 LOP3.LUT R19, R13, 0x100000, RZ, 0xfc, !PT ;  /* 0x001000000d13a812 */ /* 0x000fe200078efcff */
[----:B0-----:R-:W-:-:S08]  /*0370*/  DFMA R8, R16, -R2, 1 ;  /* 0x3ff000001008742b */ /* 0x001fd00000000802 */
[----:B------:R-:W-:-:S08]  /*0380*/  DFMA R8, R8, R8, R8 ;  /* 0x000000080808722b */ /* 0x000fd00000000008 */
[----:B------:R-:W-:Y:S01]  /*0390*/  DFMA R16, R16, R8, R16 ;  /* 0x000000081010722b */ /* 0x000fe20000000010 */
[----:B------:R-:W-:Y:S01]  /*03a0*/  SEL R9, R12, 0x63400000, !P1 ;  /* 0x634000000c097807 */ /* 0x000fe20004800000 */
[----:B------:R-:W-:-:S03]  /*03b0*/  IMAD.MOV.U32 R8, RZ, RZ, R6 ;  /* 0x000000ffff087224 */ /* 0x000fc600078e0006 */
[----:B------:R-:W-:-:S03]  /*03c0*/  LOP3.LUT R9, R9, 0x800fffff, R7, 0xf8, !PT ;  /* 0x800fffff09097812 */ /* 0x000fc600078ef807 */
[----:B------:R-:W-:-:S03]  /*03d0*/  DFMA R20, R16, -R2, 1 ;  /* 0x3ff000001014742b */ /* 0x000fc60000000802 */
[----:B------:R-:W-:-:S05]  /*03e0*/  @!P2 DFMA R8, R8, 2, -R18 ;  /* 0x400000000808a82b */ /* 0x000fca0000000812 */
[----:B------:R-:W-:Y:S01]  /*03f0*/  DFMA R16, R16, R20, R16 ;  /* 0x000000141010722b */ /* 0x000fe20000000010 */
[----:B------:R-:W-:Y:S02]  /*0400*/  IMAD.MOV.U32 R21, RZ, RZ, R11 ;  /* 0x000000ffff157224 */ /* 0x000fe400078e000b */
[----:B------:R-:W-:Y:S01]  /*0410*/  IMAD.MOV.U32 R20, RZ, RZ, R14 ;  /* 0x000000ffff147224 */ /* 0x000fe200078e000e */
[----:B------:R-:W-:Y:S02]  /*0420*/  @!P0 LOP3.LUT R20, R3, 0x7ff00000, RZ, 0xc0, !PT ;  /* 0x7ff0000003148812 */ /* 0x000fe400078ec0ff */
[----:B------:R-:W-:Y:S02]  /*0430*/  @!P2 LOP3.LUT R21, R9, 0x7ff00000, RZ, 0xc0, !PT ;  /* 0x7ff000000915a812 */ /* 0x000fe400078ec0ff */
[----:B------:R-:W-:Y:S01]  /*0440*/  DMUL R18, R16, R8 ;  /* 0x0000000810127228 */ /* 0x000fe20000000000 */
[----:B------:R-:W-:Y:S02]  /*0450*/  VIADD R22, R20, 0xffffffff ;  /* 0xffffffff14167836 */ /* 0x000fe40000000000 */
[----:B------:R-:W-:-:S05]  /*0460*/  VIADD R13, R21, 0xffffffff ;  /* 0xffffffff150d7836 */ /* 0x000fca0000000000 */
[----:B------:R-:W-:Y:S01]  /*0470*/  DFMA R14, R18, -R2, R8 ;  /* 0x80000002120e722b */ /* 0x000fe20000000008 */
[----:B------:R-:W-:-:S04]  /*0480*/  ISETP.GT.U32.AND P0, PT, R13, 0x7feffffe, PT ;  /* 0x7feffffe0d00780c */ /* 0x000fc80003f04070 */
[----:B------:R-:W-:-:S03]  /*0490*/  ISETP.GT.U32.OR P0, PT, R22, 0x7feffffe, P0 ;  /* 0x7feffffe1600780c */ /* 0x000fc60000704470 */
[----:B------:R-:W-:-:S10]  /*04a0*/  DFMA R14, R16, R14, R18 ;  /* 0x0000000e100e722b */ /* 0x000fd40000000012 */
[----:B------:R-:W-:Y:S05]  /*04b0*/  @P0 BRA `(.L_x_5) ;  /* 0x00000000006c0947 */ /* 0x000fea0003800000 */
[----:B------:R-:W-:-:S04]  /*04c0*/  LOP3.LUT R16, R5, 0x7ff00000, RZ, 0xc0, !PT ;  /* 0x7ff0000005107812 */ /* 0x000fc800078ec0ff */
[CC--:B------:R-:W-:Y:S02]  /*04d0*/  VIADDMNMX R6, R11.reuse, -R16.reuse, 0xb9600000, !PT ;  /* 0xb96000000b067446 */ /* 0x0c0fe40007800910 */
[----:B------:R-:W-:Y:S02]  /*04e0*/  ISETP.GE.U32.AND P0, PT, R11, R16, PT ;  /* 0x000000100b00720c */ /* 0x000fe40003f06070 */
[----:B------:R-:W-:Y:S02]  /*04f0*/  VIMNMX R6, PT, PT, R6, 0x46a00000, PT ;  /* 0x46a0000006067848 */ /* 0x000fe40003fe0100 */
[----:B------:R-:W-:-:S05]  /*0500*/  SEL R11, R12, 0x63400000, !P0 ;  /* 0x634000000c0b7807 */ /* 0x000fca0004000000 */
[----:B------:R-:W-:Y:S02]  /*0510*/  IMAD.IADD R11, R6, 0x1, -R11 ;  /* 0x00000001060b7824 */ /* 0x000fe400078e0a0b */
[----:B------:R-:W-:Y:S02]  /*0520*/  IMAD.MOV.U32 R6, RZ, RZ, RZ ;  /* 0x000000ffff067224 */ /* 0x000fe400078e00ff */
[----:B------:R-:W-:-:S06]  /*0530*/  VIADD R7, R11, 0x7fe00000 ;  /* 0x7fe000000b077836 */ /* 0x000fcc0000000000 */
[----:B------:R-:W-:-:S10]  /*0540*/  DMUL R12, R14, R6 ;  /* 0x000000060e0c7228 */ /* 0x000fd40000000000 */
[----:B------:R-:W-:-:S13]  /*0550*/  FSETP.GTU.AND P0, PT, |R13|, 1.469367938527859385e-39, PT ;  /* 0x001000000d00780b */ /* 0x000fda0003f0c200 */
[----:B------:R-:W-:Y:S05]  /*0560*/  @P0 BRA `(.L_x_6) ;  /* 0x0000000000940947 */ /* 0x000fea0003800000 */
[----:B------:R-:W-:Y:S01]  /*0570*/  DFMA R2, R14, -R2, R8 ;  /* 0x800000020e02722b */ /* 0x000fe20000000008 */
[----:B------:R-:W-:-:S09]  /*0580*/  IMAD.MOV.U32 R6, RZ, RZ, RZ ;  /* 0x000000ffff067224 */ /* 0x000fd200078e00ff */
[C---:B------:R-:W-:Y:S02]  /*0590*/  FSETP.NEU.AND P0, PT, R3.reuse, RZ, PT ;  /* 0x000000ff0300720b */ /* 0x040fe40003f0d000 */
[----:B------:R-:W-:-:S04]  /*05a0*/  LOP3.LUT R5, R3, 0x80000000, R5, 0x48, !PT ;  /* 0x8000000003057812 */ /* 0x000fc800078e4805 */
[----:B------:R-:W-:-:S07]  /*05b0*/  LOP3.LUT R7, R5, R7, RZ, 0xfc, !PT ;  /* 0x0000000705077212 */ /* 0x000fce00078efcff */
[----:B------:R-:W-:Y:S05]  /*05c0*/  @!P0 BRA `(.L_x_6) ;  /* 0x00000000007c8947 */ /* 0x000fea0003800000 */
[----:B------:R-:W-:Y:S01]  /*05d0*/  IMAD.MOV R3, RZ, RZ, -R11 ;  /* 0x000000ffff037224 */ /* 0x000fe200078e0a0b */
[----:B------:R-:W-:Y:S01]  /*05e0*/  DMUL.RP R6, R14, R6 ;  /* 0x000000060e067228 */ /* 0x000fe20000008000 */
[----:B------:R-:W-:Y:S01]  /*05f0*/  IMAD.MOV.U32 R2, RZ, RZ, RZ ;  /* 0x000000ffff027224 */ /* 0x000fe200078e00ff */
[----:B------:R-:W-:-:S05]  /*0600*/  IADD3 R11, PT, PT, -R11, -0x43300000, RZ ;  /* 0xbcd000000b0b7810 */ /* 0x000fca0007ffe1ff */
[----:B------:R-:W-:-:S03]  /*0610*/  DFMA R2, R12, -R2, R14 ;  /* 0x800000020c02722b */ /* 0x000fc6000000000e */
[----:B------:R-:W-:-:S07]  /*0620*/  LOP3.LUT R5, R7, R5, RZ, 0x3c, !PT ;  /* 0x0000000507057212 */ /* 0x000fce00078e3cff */
[----:B------:R-:W-:-:S04]  /*0630*/  FSETP.NEU.AND P0, PT, |R3|, R11, PT ;  /* 0x0000000b0300720b */ /* 0x000fc80003f0d200 */
[----:B------:R-:W-:Y:S02]  /*0640*/  FSEL R12, R6, R12, !P0 ;  /* 0x0000000c060c7208 */ /* 0x000fe40004000000 */
[----:B------:R-:W-:Y:S01]  /*0650*/  FSEL R13, R5, R13, !P0 ;  /* 0x0000000d050d7208 */ /* 0x000fe20004000000 */
[----:B------:R-:W-:Y:S06]  /*0660*/  BRA `(.L_x_6) ;  /* 0x0000000000547947 */ /* 0x000fec0003800000 */
.L_x_5:
[----:B------:R-:W-:-:S14]  /*0670*/  DSETP.NAN.AND P0, PT, R6, R6, PT ;  /* 0x000000060600722a */ /* 0x000fdc0003f08000 */
[----:B------:R-:W-:Y:S05]  /*0680*/  @P0 BRA `(.L_x_7) ;  /* 0x0000000000440947 */ /* 0x000fea0003800000 */
[----:B------:R-:W-:-:S14]  /*0690*/  DSETP.NAN.AND P0, PT, R4, R4, PT ;  /* 0x000000040400722a */ /* 0x000fdc0003f08000 */
[----:B------:R-:W-:Y:S05]  /*06a0*/  @P0 BRA `(.L_x_8) ;  /* 0x0000000000300947 */ /* 0x000fea0003800000 */
[----:B------:R-:W-:Y:S01]  /*06b0*/  ISETP.NE.AND P0, PT, R21, R20, PT ;  /* 0x000000141500720c */ /* 0x000fe20003f05270 */
[----:B------:R-:W-:Y:S02]  /*06c0*/  IMAD.MOV.U32 R12, RZ, RZ, 0x0 ;  /* 0x00000000ff0c7424 */ /* 0x000fe400078e00ff */
[----:B------:R-:W-:-:S10]  /*06d0*/  IMAD.MOV.U32 R13, RZ, RZ, -0x80000 ;  /* 0xfff80000ff0d7424 */ /* 0x000fd400078e00ff */
[----:B------:R-:W-:Y:S05]  /*06e0*/  @!P0 BRA `(.L_x_6) ;  /* 0x0000000000348947 */ /* 0x000fea0003800000 */
[----:B------:R-:W-:Y:S02]  /*06f0*/  ISETP.NE.AND P0, PT, R21, 0x7ff00000, PT ;  /* 0x7ff000001500780c */ /* 0x000fe40003f05270 */
[----:B------:R-:W-:Y:S02]  /*0700*/  LOP3.LUT R13, R7, 0x80000000, R5, 0x48, !PT ;  /* 0x80000000070d7812 */ /* 0x000fe400078e4805 */
[----:B------:R-:W-:-:S13]  /*0710*/  ISETP.EQ.OR P0, PT, R20, RZ, !P0 ;  /* 0x000000ff1400720c */ /* 0x000fda0004702670 */
[----:B------:R-:W-:Y:S01]  /*0720*/  @P0 LOP3.LUT R2, R13, 0x7ff00000, RZ, 0xfc, !PT ;  /* 0x7ff000000d020812 */ /* 0x000fe200078efcff */
[----:B------:R-:W-:Y:S02]  /*0730*/  @!P0 IMAD.MOV.U32 R12, RZ, RZ, RZ ;  /* 0x000000ffff0c8224 */ /* 0x000fe400078e00ff */
[----:B------:R-:W-:Y:S02]  /*0740*/  @P0 IMAD.MOV.U32 R12, RZ, RZ, RZ ;  /* 0x000000ffff0c0224 */ /* 0x000fe400078e00ff */
[----:B------:R-:W-:Y:S01]  /*0750*/  @P0 IMAD.MOV.U32 R13, RZ, RZ, R2 ;  /* 0x000000ffff0d0224 */ /* 0x000fe200078e0002 */
[----:B------:R-:W-:Y:S06]  /*0760*/  BRA `(.L_x_6) ;  /* 0x0000000000147947 */ /* 0x000fec0003800000 */
.L_x_8:
[----:B------:R-:W-:Y:S01]  /*0770*/  LOP3.LUT R13, R5, 0x80000, RZ, 0xfc, !PT ;  /* 0x00080000050d7812 */ /* 0x000fe200078efcff */
[----:B------:R-:W-:Y:S01]  /*0780*/  IMAD.MOV.U32 R12, RZ, RZ, R4 ;  /* 0x000000ffff0c7224 */ /* 0x000fe200078e0004 */
[----:B------:R-:W-:Y:S06]  /*0790*/  BRA `(.L_x_6) ;  /* 0x0000000000087947 */ /* 0x000fec0003800000 */
.L_x_7:
[----:B------:R-:W-:Y:S01]  /*07a0*/  LOP3.LUT R13, R7, 0x80000, RZ, 0xfc, !PT ;  /* 0x00080000070d7812 */ /* 0x000fe200078efcff */
[----:B------:R-:W-:-:S07]  /*07b0*/  IMAD.MOV.U32 R12, RZ, RZ, R6 ;  /* 0x000000ffff0c7224 */ /* 0x000fce00078e0006 */
.L_x_6:
[----:B------:R-:W-:Y:S05]  /*07c0*/  BSYNC.RECONVERGENT B1 ;  /* 0x0000000000017941 */ /* 0x000fea0003800200 */
.L_x_4:
[----:B------:R-:W-:Y:S02]  /*07d0*/  IMAD.MOV.U32 R11, RZ, RZ, 0x0 ;  /* 0x00000000ff0b7424 */ /* 0x000fe400078e00ff */
[----:B------:R-:W-:Y:S02]  /*07e0*/  IMAD.MOV.U32 R2, RZ, RZ, R12 ;  /* 0x000000ffff027224 */ /* 0x000fe400078e000c */
[----:B------:R-:W-:Y:S01]  /*07f0*/  IMAD.MOV.U32 R3, RZ, RZ, R13 ;  /* 0x000000ffff037224 */ /* 0x000fe200078e000d */
[----:B------:R-:W-:Y:S06]  /*0800*/  RET.REL.NODEC R10 `(_Z9cuda_vdivPdS_S_i) ;  /* 0xfffffff40afc7950 */ /* 0x000fec0003c3ffff */
.L_x_9:
        /* <DEDUP_REMOVED lines=15> */
.L_x_34:


//--------------------- .text._Z10cuda_vnormPdiS_i --------------------------
	.section	.text._Z10cuda_vnormPdiS_i,"ax",@progbits
	.align	128
        .global         _Z10cuda_vnormPdiS_i
        .type           _Z10cuda_vnormPdiS_i,@function
        .size           _Z10cuda_vnormPdiS_i,(.L_x_35 - _Z10cuda_vnormPdiS_i)
        .other          _Z10cuda_vnormPdiS_i,@"STO_CUDA_ENTRY STV_DEFAULT"
_Z10cuda_vnormPdiS_i:
.text._Z10cuda_vnormPdiS_i:
[----:B------:R-:W-:Y:S01]  /*0000*/  LDC R1, c[0x0][0x37c] ;  /* 0x0000df00ff017b82 */ /* 0x000fe20000000800 */
[----:B------:R-:W0:Y:S07]  /*0010*/  S2R R0, SR_TID.X ;  /* 0x0000000000007919 */ /* 0x000e2e0000002100 */
[----:B------:R-:W0:Y:S02]  /*0020*/  S2UR UR4, SR_CTAID.X ;  /* 0x00000000000479c3 */ /* 0x000e240000002500 */
[----:B0-----:R-:W-:-:S13]  /*0030*/  LOP3.LUT P0, RZ, R0, UR4, RZ, 0xfc, !PT ;  /* 0x0000000400ff7c12 */ /* 0x001fda000f80fcff */
[----:B------:R-:W-:Y:S05]  /*0040*/  @P0 EXIT ;  /* 0x000000000000094d */ /* 0x000fea0003800000 */
[----:B------:R-:W0:Y:S01]  /*0050*/  LDCU UR6, c[0x0][0x388] ;  /* 0x00007100ff0677ac */ /* 0x000e220008000800 */
[----:B------:R-:W-:Y:S01]  /*0060*/  CS2R R18, SRZ ;  /* 0x0000000000127805 */ /* 0x000fe2000001ff00 */
[----:B------:R-:W1:Y:S01]  /*0070*/  LDCU.64 UR10, c[0x0][0x358] ;  /* 0x00006b00ff0a77ac */ /* 0x000e620008000a00 */
[----:B0-----:R-:W-:-:S09]  /*0080*/  UISETP.GE.AND UP0, UPT, UR6, 0x1, UPT ;  /* 0x000000010600788c */ /* 0x001fd2000bf06270 */
[----:B-1----:R-:W-:Y:S05]  /*0090*/  BRA.U !UP0, `(.L_x_10) ;  /* 0x0000000508ac7547 */ /* 0x002fea000b800000 */
[----:B------:R-:W-:Y:S01]  /*00a0*/  UISETP.GE.U32.AND UP1, UPT, UR6, 0x10, UPT ;  /* 0x000000100600788c */ /* 0x000fe2000bf26070 */
[----:B------:R-:W-:Y:S01]  /*00b0*/  IMAD.MOV.U32 R0, RZ, RZ, RZ ;  /* 0x000000ffff007224 */ /* 0x000fe200078e00ff */
[----:B------:R-:W-:Y:S01]  /*00c0*/  ULOP3.LUT UR7, UR6, 0xf, URZ, 0xc0, !UPT ;  /* 0x0000000f06077892 */ /* 0x000fe2000f8ec0ff */
[----:B------:R-:W-:-:S03]  /*00d0*/  CS2R R18, SRZ ;  /* 0x0000000000127805 */ /* 0x000fc6000001ff00 */
[----:B------:R-:W-:-:S03]  /*00e0*/  UISETP.NE.AND UP0, UPT, UR7, URZ, UPT ;  /* 0x000000ff0700728c */ /* 0x000fc6000bf05270 */
[----:B------:R-:W-:Y:S08]  /*00f0*/  BRA.U !UP1, `(.L_x_11) ;  /* 0x0000000109b87547 */ /* 0x000ff0000b800000 */
[----:B------:R-:W0:Y:S01]  /*0100*/  LDCU.64 UR4, c[0x0][0x380] ;  /* 0x00007000ff0477ac */ /* 0x000e220008000a00 */
[----:B------:R-:W-:Y:S01]  /*0110*/  CS2R R18, SRZ ;  /* 0x0000000000127805 */ /* 0x000fe2000001ff00 */
[----:B------:R-:W-:-:S04]  /*0120*/  ULOP3.LUT UR8, UR6, 0x7ffffff0, URZ, 0xc0, !UPT ;  /* 0x7ffffff006087892 */ /* 0x000fc8000f8ec0ff */
[----:B------:R-:W-:Y:S02]  /*0130*/  UIADD3 UR9, UPT, UPT, -UR8, URZ, URZ ;  /* 0x000000ff08097290 */ /* 0x000fe4000fffe1ff */
[----:B------:R-:W-:Y:S01]  /*0140*/  IMAD.U32 R0, RZ, RZ, UR8 ;  /* 0x00000008ff007e24 */ /* 0x000fe2000f8e00ff */
[----:B0-----:R-:W-:-:S04]  /*0150*/  UIADD3 UR4, UP1, UPT, UR4, 0x40, URZ ;  /* 0x0000004004047890 */ /* 0x001fc8000ff3e0ff */
[----:B------:R-:W-:Y:S02]  /*0160*/  UIADD3.X UR5, UPT, UPT, URZ, UR5, URZ, UP1, !UPT ;  /* 0x00000005ff057290 */ /* 0x000fe40008ffe4ff */
[----:B------:R-:W-:-:S04]  /*0170*/  MOV R2, UR4 ;  /* 0x0000000400027c02 */ /* 0x000fc80008000f00 */
[----:B------:R-:W-:-:S07]  /*0180*/  IMAD.U32 R3, RZ, RZ, UR5 ;  /* 0x00000005ff037e24 */ /* 0x000fce000f8e00ff */
.L_x_12:
[----:B------:R-:W2:Y:S04]  /*0190*/  LDG.E.64 R24, desc[UR10][R2.64+-0x40] ;  /* 0xffffc00a02187981 */ /* 0x000ea8000c1e1b00 */
[----:B------:R-:W3:Y:S04]  /*01a0*/  LDG.E.64 R20, desc[UR10][R2.64+-0x38] ;  /* 0xffffc80a02147981 */ /* 0x000ee8000c1e1b00 */
[----:B------:R-:W4:Y:S04]  /*01b0*/  LDG.E.64 R22, desc[UR10][R2.64+-0x30] ;  /* 0xffffd00a02167981 */ /* 0x000f28000c1e1b00 */
[----:B------:R-:W5:Y:S04]  /*01c0*/  LDG.E.64 R4, desc[UR10][R2.64+-0x28] ;  /* 0xffffd80a02047981 */ /* 0x000f68000c1e1b00 */
[----:B------:R-:W5:Y:S04]  /*01d0*/  LDG.E.64 R6, desc[UR10][R2.64+-0x20] ;  /* 0xffffe00a02067981 */ /* 0x000f68000c1e1b00 */
[----:B------:R-:W5:Y:S04]  /*01e0*/  LDG.E.64 R8, desc[UR10][R2.64+-0x18] ;  /* 0xffffe80a02087981 */ /* 0x000f68000c1e1b00 */
[----:B------:R-:W5:Y:S04]  /*01f0*/  LDG.E.64 R10, desc[UR10][R2.64+-0x10] ;  /* 0xfffff00a020a7981 */ /* 0x000f68000c1e1b00 */
[----:B------:R-:W5:Y:S04]  /*0200*/  LDG.E.64 R12, desc[UR10][R2.64+-0x8] ;  /* 0xfffff80a020c7981 */ /* 0x000f68000c1e1b00 */
[----:B------:R-:W5:Y:S04]  /*0210*/  LDG.E.64 R14, desc[UR10][R2.64] ;  /* 0x0000000a020e7981 */ /* 0x000f68000c1e1b00 */
[----:B------:R-:W5:Y:S01]  /*0220*/  LDG.E.64 R16, desc[UR10][R2.64+0x8] ;  /* 0x0000080a02107981 */ /* 0x000f62000c1e1b00 */
[----:B--2---:R-:W-:-:S03]  /*0230*/  DFMA R24, R24, R24, R18 ;  /* 0x000000181818722b */ /* 0x004fc60000000012 */
[----:B------:R-:W2:Y:S05]  /*0240*/  LDG.E.64 R18, desc[UR10][R2.64+0x10] ;  /* 0x0000100a02127981 */ /* 0x000eaa000c1e1b00 */
[----:B---3--:R-:W-:Y:S01]  /*0250*/  DFMA R24, R20, R20, R24 ;  /* 0x000000141418722b */ /* 0x008fe20000000018 */
[----:B------:R-:W3:Y:S07]  /*0260*/  LDG.E.64 R20, desc[UR10][R2.64+0x18] ;  /* 0x0000180a02147981 */ /* 0x000eee000c1e1b00 */
[----:B----4-:R-:W-:Y:S01]  /*0270*/  DFMA R24, R22, R22, R24 ;  /* 0x000000161618722b */ /* 0x010fe20000000018 */
[----:B------:R-:W4:Y:S07]  /*0280*/  LDG.E.64 R22, desc[UR10][R2.64+0x20] ;  /* 0x0000200a02167981 */ /* 0x000f2e000c1e1b00 */
[----:B-----5:R-:W-:Y:S01]  /*0290*/  DFMA R24, R4, R4, R24 ;  /* 0x000000040418722b */ /* 0x020fe20000000018 */
[----:B------:R-:W5:Y:S07]  /*02a0*/  LDG.E.64 R4, desc[UR10][R2.64+0x28] ;  /* 0x0000280a02047981 */ /* 0x000f6e000c1e1b00 */
[----:B------:R-:W-:Y:S01]  /*02b0*/  DFMA R24, R6, R6, R24 ;  /* 0x000000060618722b */ /* 0x000fe20000000018 */
[----:B------:R-:W5:Y:S07]  /*02c0*/  LDG.E.64 R6, desc[UR10][R2.64+0x30] ;  /* 0x0000300a02067981 */ /* 0x000f6e000c1e1b00 */
[----:B------:R-:W-:Y:S01]  /*02d0*/  DFMA R24, R8, R8, R24 ;  /* 0x000000080818722b */ /* 0x000fe20000000018 */
[----:B------:R0:W5:Y:S01]  /*02e0*/  LDG.E.64 R8, desc[UR10][R2.64+0x38] ;  /* 0x0000380a02087981 */ /* 0x000162000c1e1b00 */
[----:B------:R-:W-:-:S04]  /*02f0*/  UIADD3 UR9, UPT, UPT, UR9, 0x10, URZ ;  /* 0x0000001009097890 */ /* 0x000fc8000fffe0ff */
[----:B------:R-:W-:Y:S02]  /*0300*/  UISETP.NE.AND UP1, UPT, UR9, URZ, UPT ;  /* 0x000000ff0900728c */ /* 0x000fe4000bf25270 */
[----:B------:R-:W-:Y:S01]  /*0310*/  DFMA R24, R10, R10, R24 ;  /* 0x0000000a0a18722b */ /* 0x000fe20000000018 */
[----:B0-----:R-:W-:-:S07]  /*0320*/  IADD3 R2, P0, PT, R2, 0x80, RZ ;  /* 0x0000008002027810 */ /* 0x001fce0007f1e0ff */
[----:B------:R-:W-:Y:S01]  /*0330*/  DFMA R24, R12, R12, R24 ;  /* 0x0000000c0c18722b */ /* 0x000fe20000000018 */
[----:B------:R-:W-:-:S07]  /*0340*/  IMAD.X R3, RZ, RZ, R3, P0 ;  /* 0x000000ffff037224 */ /* 0x000fce00000e0603 */
[----:B------:R-:W-:-:S08]  /*0350*/  DFMA R24, R14, R14, R24 ;  /* 0x0000000e0e18722b */ /* 0x000fd00000000018 */
[----:B------:R-:W-:-:S08]  /*0360*/  DFMA R24, R16, R16, R24 ;  /* 0x000000101018722b */ /* 0x000fd00000000018 */
[----:B--2---:R-:W-:-:S08]  /*0370*/  DFMA R24, R18, R18, R24 ;  /* 0x000000121218722b */ /* 0x004fd00000000018 */
[----:B---3--:R-:W-:-:S08]  /*0380*/  DFMA R24, R20, R20, R24 ;  /* 0x000000141418722b */ /* 0x008fd00000000018 */
[----:B----4-:R-:W-:-:S08]  /*0390*/  DFMA R24, R22, R22, R24 ;  /* 0x000000161618722b */ /* 0x010fd00000000018 */
[----:B-----5:R-:W-:-:S08]  /*03a0*/  DFMA R24, R4, R4, R24 ;  /* 0x000000040418722b */ /* 0x020fd00000000018 */
[----:B------:R-:W-:-:S08]  /*03b0*/  DFMA R24, R6, R6, R24 ;  /* 0x000000060618722b */ /* 0x000fd00000000018 */
[----:B------:R-:W-:Y:S01]  /*03c0*/  DFMA R18, R8, R8, R24 ;  /* 0x000000080812722b */ /* 0x000fe20000000018 */
[----:B------:R-:W-:Y:S10]  /*03d0*/  BRA.U UP1, `(.L_x_12) ;  /* 0xfffffffd016c7547 */ /* 0x000ff4000b83ffff */
.L_x_11:
[----:B------:R-:W-:Y:S05]  /*03e0*/  BRA.U !UP0, `(.L_x_10) ;  /* 0x0000000108d87547 */ /* 0x000fea000b800000 */
[----:B------:R-:W-:Y:S02]  /*03f0*/  UISETP.GE.U32.AND UP0, UPT, UR7, 0x8, UPT ;  /* 0x000000080700788c */ /* 0x000fe4000bf06070 */
[----:B------:R-:W-:-:S04]  /*0400*/  ULOP3.LUT UR5, UR6, 0x7, URZ, 0xc0, !UPT ;  /* 0x0000000706057892 */ /* 0x000fc8000f8ec0ff */
[----:B------:R-:W-:-:S03]  /*0410*/  UISETP.NE.AND UP1, UPT, UR5, URZ, UPT ;  /* 0x000000ff0500728c */ /* 0x000fc6000bf25270 */
[----:B------:R-:W-:Y:S08]  /*0420*/  BRA.U !UP0, `(.L_x_13) ;  /* 0x00000001084c7547 */ /* 0x000ff0000b800000 */
[----:B------:R-:W0:Y:S02]  /*0430*/  LDC.64 R10, c[0x0][0x380] ;  /* 0x0000e000ff0a7b82 */ /* 0x000e240000000a00 */
[----:B0-----:R-:W-:-:S05]  /*0440*/  IMAD.WIDE.U32 R10, R0, 0x8, R10 ;  /* 0x00000008000a7825 */ /* 0x001fca00078e000a */
[----:B------:R-:W2:Y:S04]  /*0450*/  LDG.E.64 R12, desc[UR10][R10.64] ;  /* 0x0000000a0a0c7981 */ /* 0x000ea8000c1e1b00 */
[----:B------:R-:W3:Y:S04]  /*0460*/  LDG.E.64 R14, desc[UR10][R10.64+0x8] ;  /* 0x0000080a0a0e7981 */ /* 0x000ee8000c1e1b00 */
[----:B------:R-:W4:Y:S04]  /*0470*/  LDG.E.64 R16, desc[UR10][R10.64+0x10] ;  /* 0x0000100a0a107981 */ /* 0x000f28000c1e1b00 */
[----:B------:R-:W5:Y:S04]  /*0480*/  LDG.E.64 R20, desc[UR10][R10.64+0x18] ;  /* 0x0000180a0a147981 */ /* 0x000f68000c1e1b00 */
[----:B------:R-:W5:Y:S04]  /*0490*/  LDG.E.64 R6, desc[UR10][R10.64+0x20] ;  /* 0x0000200a0a067981 */ /* 0x000f68000c1e1b00 */
[----:B------:R-:W5:Y:S04]  /*04a0*/  LDG.E.64 R4, desc[UR10][R10.64+0x28] ;  /* 0x0000280a0a047981 */ /* 0x000f68000c1e1b00 */
[----:B------:R-:W5:Y:S04]  /*04b0*/  LDG.E.64 R2, desc[UR10][R10.64+0x30] ;  /* 0x0000300a0a027981 */ /* 0x000f68000c1e1b00 */
[----:B------:R-:W5:Y:S01]  /*04c0*/  LDG.E.64 R8, desc[UR10][R10.64+0x38] ;  /* 0x0000380a0a087981 */ /* 0x000f62000c1e1b00 */
[----:B------:R-:W-:Y:S01]  /*04d0*/  IADD3 R0, PT, PT, R0, 0x8, RZ ;  /* 0x0000000800007810 */ /* 0x000fe20007ffe0ff */
[----:B--2---:R-:W-:-:S08]  /*04e0*/  DFMA R12, R12, R12, R18 ;  /* 0x0000000c0c0c722b */ /* 0x004fd00000000012 */
[----:B---3--:R-:W-:-:S08]  /*04f0*/  DFMA R12, R14, R14, R12 ;  /* 0x0000000e0e0c722b */ /* 0x008fd0000000000c */
[----:B----4-:R-:W-:-:S08]  /*0500*/  DFMA R12, R16, R16, R12 ;  /* 0x00000010100c722b */ /* 0x010fd0000000000c */
[----:B-----5:R-:W-:-:S08]  /*0510*/  DFMA R12, R20, R20, R12 ;  /* 0x00000014140c722b */ /* 0x020fd0000000000c */
[----:B------:R-:W-:-:S08]  /*0520*/  DFMA R12, R6, R6, R12 ;  /* 0x00000006060c722b */ /* 0x000fd0000000000c */
[----:B------:R-:W-:-:S08]  /*0530*/  DFMA R12, R4, R4, R12 ;  /* 0x00000004040c722b */ /* 0x000fd0000000000c */
[----:B------:R-:W-:-:S08]  /*0540*/  DFMA R12, R2, R2, R12 ;  /* 0x00000002020c722b */ /* 0x000fd0000000000c */
[----:B------:R-:W-:-:S11]  /*0550*/  DFMA R18, R8, R8, R12 ;  /* 0x000000080812722b */ /* 0x000fd6000000000c */
.L_x_13:
        /* <DEDUP_REMOVED lines=10> */
[----:B------:R-:W5:Y:S01]  /*0600*/  LDG.E.64 R10, desc[UR10][R2.64+0x18] ;  /* 0x0000180a020a7981 */ /* 0x000f62000c1e1b00 */
[----:B------:R-:W-:Y:S01]  /*0610*/  VIADD R0, R0, 0x4 ;  /* 0x0000000400007836 */ /* 0x000fe20000000000 */
[----:B--2---:R-:W-:-:S08]  /*0620*/  DFMA R4, R4, R4, R18 ;  /* 0x000000040404722b */ /* 0x004fd00000000012 */
[----:B---3--:R-:W-:-:S08]  /*0630*/  DFMA R4, R6, R6, R4 ;  /* 0x000000060604722b */ /* 0x008fd00000000004 */
[----:B----4-:R-:W-:-:S08]  /*0640*/  DFMA R4, R8, R8, R4 ;  /* 0x000000080804722b */ /* 0x010fd00000000004 */
[----:B-----5:R-:W-:-:S11]  /*0650*/  DFMA R18, R10, R10, R4 ;  /* 0x0000000a0a12722b */ /* 0x020fd60000000004 */
.L_x_14:
[----:B------:R-:W-:Y:S05]  /*0660*/  BRA.U !UP1, `(.L_x_10) ;  /* 0x0000000109387547 */ /* 0x000fea000b800000 */
[----:B------:R-:W0:Y:S01]  /*0670*/  LDC.64 R2, c[0x0][0x380] ;  /* 0x0000e000ff027b82 */ /* 0x000e220000000a00 */
[----:B------:R-:W-:Y:S01]  /*0680*/  UIADD3 UR4, UPT, UPT, -UR4, URZ, URZ ;  /* 0x000000ff04047290 */ /* 0x000fe2000fffe1ff */
[----:B0-----:R-:W-:-:S04]  /*0690*/  IMAD.WIDE.U32 R2, R0, 0x8, R2 ;  /* 0x0000000800027825 */ /* 0x001fc800078e0002 */
[----:B------:R-:W-:Y:S01]  /*06a0*/  IMAD.MOV.U32 R0, RZ, RZ, R2 ;  /* 0x000000ffff007224 */ /* 0x000fe200078e0002 */
[----:B------:R-:W-:-:S07]  /*06b0*/  MOV R5, R3 ;  /* 0x0000000300057202 */ /* 0x000fce0000000f00 */
.L_x_15:
[----:B------:R-:W-:Y:S02]  /*06c0*/  IMAD.MOV.U32 R2, RZ, RZ, R0 ;  /* 0x000000ffff027224 */ /* 0x000fe400078e0000 */
[----:B------:R-:W-:-:S06]  /*06d0*/  IMAD.MOV.U32 R3, RZ, RZ, R5 ;  /* 0x000000ffff037224 */ /* 0x000fcc00078e0005 */
[----:B------:R-:W2:Y:S01]  /*06e0*/  LDG.E.64 R2, desc[UR10][R2.64] ;  /* 0x0000000a02027981 */ /* 0x000ea2000c1e1b00 */
[----:B------:R-:W-:Y:S01]  /*06f0*/  UIADD3 UR4, UPT, UPT, UR4, 0x1, URZ ;  /* 0x0000000104047890 */ /* 0x000fe2000fffe0ff */
[----:B------:R-:W-:-:S03]  /*0700*/  IADD3 R0, P0, PT, R0, 0x8, RZ ;  /* 0x0000000800007810 */ /* 0x000fc60007f1e0ff */
[----:B------:R-:W-:Y:S01]  /*0710*/  UISETP.NE.AND UP0, UPT, UR4, URZ, UPT ;  /* 0x000000ff0400728c */ /* 0x000fe2000bf05270 */
[----:B------:R-:W-:Y:S01]  /*0720*/  IADD3.X R5, PT, PT, RZ, R5, RZ, P0, !PT ;  /* 0x00000005ff057210 */ /* 0x000fe200007fe4ff */
[----:B--2---:R-:W-:-:S07]  /*0730*/  DFMA R18, R2, R2, R18 ;  /* 0x000000020212722b */ /* 0x004fce0000000012 */
[----:B------:R-:W-:Y:S05]  /*0740*/  BRA.U UP0, `(.L_x_15) ;  /* 0xfffffffd00dc7547 */ /* 0x000fea000b83ffff */
.L_x_10:
[----:B------:R-:W0:Y:S01]  /*0750*/  MUFU.RSQ64H R3, R19 ;  /* 0x0000001300037308 */ /* 0x000e220000001c00 */
[----:B------:R-:W-:Y:S01]  /*0760*/  VIADD R2, R19, 0xfcb00000 ;  /* 0xfcb0000013027836 */ /* 0x000fe20000000000 */
[----:B------:R-:W-:Y:S01]  /*0770*/  MOV R7, 0x3fd80000 ;  /* 0x3fd8000000077802 */ /* 0x000fe20000000f00 */
[----:B------:R-:W-:-:S03]  /*0780*/  IMAD.MOV.U32 R6, RZ, RZ, 0x0 ;  /* 0x00000000ff067424 */ /* 0x000fc600078e00ff */
[----:B------:R-:W-:Y:S01]  /*0790*/  ISETP.GE.U32.AND P0, PT, R2, 0x7ca00000, PT ;  /* 0x7ca000000200780c */ /* 0x000fe20003f06070 */
[----:B0-----:R-:W-:-:S08]  /*07a0*/  DMUL R4, R2, R2 ;  /* 0x0000000202047228 */ /* 0x001fd00000000000 */
[----:B------:R-:W-:-:S08]  /*07b0*/  DFMA R4, -R4, R18, 1 ;  /* 0x3ff000000404742b */ /* 0x000fd00000000112 */
[----:B------:R-:W-:Y:S02]  /*07c0*/  DFMA R6, R4, R6, 0.5 ;  /* 0x3fe000000406742b */ /* 0x000fe40000000006 */
[----:B------:R-:W-:-:S08]  /*07d0*/  DMUL R4, R2, R4 ;  /* 0x0000000402047228 */ /* 0x000fd00000000000 */
[----:B------:R-:W-:-:S08]  /*07e0*/  DFMA R8, R6, R4, R2 ;  /* 0x000000040608722b */ /* 0x000fd00000000002 */
[----:B------:R-:W-:Y:S02]  /*07f0*/  DMUL R10, R8, R18 ;  /* 0x00000012080a7228 */ /* 0x000fe40000000000 */
[----:B------:R-:W-:Y:S02]  /*0800*/  VIADD R7, R9, 0xfff00000 ;  /* 0xfff0000009077836 */ /* 0x000fe40000000000 */
[----:B------:R-:W-:-:S04]  /*0810*/  IMAD.MOV.U32 R6, RZ, RZ, R8 ;  /* 0x000000ffff067224 */ /* 0x000fc800078e0008 */
[----:B------:R-:W-:-:S08]  /*0820*/  DFMA R12, R10, -R10, R18 ;  /* 0x8000000a0a0c722b */ /* 0x000fd00000000012 */
[----:B------:R-:W-:Y:S01]  /*0830*/  DFMA R4, R12, R6, R10 ;  /* 0x000000060c04722b */ /* 0x000fe2000000000a */
[----:B------:R-:W-:Y:S10]  /*0840*/  @!P0 BRA `(.L_x_16) ;  /* 0x0000000000108947 */ /* 0x000ff40003800000 */
[----:B------:R-:W-:Y:S01]  /*0850*/  MOV R4, R18 ;  /* 0x0000001200047202 */ /* 0x000fe20000000f00 */
[----:B------:R-:W-:Y:S01]  /*0860*/  IMAD.MOV.U32 R5, RZ, RZ, R19 ;  /* 0x000000ffff057224 */ /* 0x000fe200078e0013 */
[----:B------:R-:W-:-:S07]  /*0870*/  MOV R0, 0x890 ;  /* 0x0000089000007802 */ /* 0x000fce0000000f00 */
[----:B------:R-:W-:Y:S05]  /*0880*/  CALL.REL.NOINC `($__internal_1_$__cuda_sm20_dsqrt_rn_f64_mediumpath_v1) ;  /* 0x0000000000207944 */ /* 0x000fea0003c00000 */
.L_x_16:
[----:B------:R-:W0:Y:S01]  /*0890*/  LDCU UR4, c[0x0][0x398] ;  /* 0x00007300ff0477ac */ /* 0x000e220008000800 */
[----:B------:R-:W1:Y:S01]  /*08a0*/  LDC.64 R2, c[0x0][0x390] ;  /* 0x0000e400ff027b82 */ /* 0x000e620000000a00 */
[----:B0-----:R-:W-:Y:S01]  /*08b0*/  ISETP.NE.AND P0, PT, RZ, UR4, PT ;  /* 0x00000004ff007c0c */ /* 0x001fe2000bf05270 */
[----:B-1----:R0:W-:-:S12]  /*08c0*/  STG.E.64 desc[UR10][R2.64], R4 ;  /* 0x0000000402007986 */ /* 0x0021d8000c101b0a */
[----:B------:R-:W-:Y:S05]  /*08d0*/  @!P0 EXIT ;  /* 0x000000000000894d */ /* 0x000fea0003800000 */
[----:B0-----:R-:W-:-:S07]  /*08e0*/  DADD R4, -RZ, -R4 ;  /* 0x00000000ff047229 */ /* 0x001fce0000000904 */
[----:B------:R-:W-:Y:S01]  /*08f0*/  STG.E.64 desc[UR10][R2.64], R4 ;  /* 0x0000000402007986 */ /* 0x000fe2000c101b0a */
[----:B------:R-:W-:Y:S05]  /*0900*/  EXIT ;  /* 0x000000000000794d */ /* 0x000fea0003800000 */
        .weak           $__internal_1_$__cuda_sm20_dsqrt_rn_f64_mediumpath_v1
        .type           $__internal_1_$__cuda_sm20_dsqrt_rn_f64_mediumpath_v1,@function
        .size           $__internal_1_$__cuda_sm20_dsqrt_rn_f64_mediumpath_v1,(.L_x_35 - $__internal_1_$__cuda_sm20_dsqrt_rn_f64_mediumpath_v1)
$__internal_1_$__cuda_sm20_dsqrt_rn_f64_mediumpath_v1:
[----:B------:R-:W-:Y:S01]  /*0910*/  ISETP.GE.U32.AND P0, PT, R2, -0x3400000, PT ;  /* 0xfcc000000200780c */ /* 0x000fe20003f06070 */
[----:B------:R-:W-:Y:S01]  /*0920*/  IMAD.MOV.U32 R6, RZ, RZ, R8 ;  /* 0x000000ffff067224 */ /* 0x000fe200078e0008 */
[----:B------:R-:W-:Y:S01]  /*0930*/  MOV R2, R12 ;  /* 0x0000000c00027202 */ /* 0x000fe20000000f00 */
[----:B------:R-:W-:-:S10]  /*0940*/  IMAD.MOV.U32 R3, RZ, RZ, R13 ;  /* 0x000000ffff037224 */ /* 0x000fd400078e000d */
[----:B------:R-:W-:Y:S05]  /*0950*/  @!P0 BRA `(.L_x_17) ;  /* 0x0000000000208947 */ /* 0x000fea0003800000 */
[----:B------:R-:W-:-:S10]  /*0960*/  DFMA.RM R2, R2, R6, R10 ;  /* 0x000000060202722b */ /* 0x000fd4000000400a */
[----:B------:R-:W-:-:S05]  /*0970*/  IADD3 R6, P0, PT, R2, 0x1, RZ ;  /* 0x0000000102067810 */ /* 0x000fca0007f1e0ff */
[----:B------:R-:W-:-:S06]  /*0980*/  IMAD.X R7, RZ, RZ, R3, P0 ;  /* 0x000000ffff077224 */ /* 0x000fcc00000e0603 */
[----:B------:R-:W-:-:S08]  /*0990*/  DFMA.RP R4, -R2, R6, R4 ;  /* 0x000000060204722b */ /* 0x000fd00000008104 */
[----:B------:R-:W-:-:S06]  /*09a0*/  DSETP.GT.AND P0, PT, R4, RZ, PT ;  /* 0x000000ff0400722a */ /* 0x000fcc0003f04000 */
[----:B------:R-:W-:Y:S02]  /*09b0*/  FSEL R2, R6, R2, P0 ;  /* 0x0000000206027208 */ /* 0x000fe40000000000 */
[----:B------:R-:W-:Y:S01]  /*09c0*/  FSEL R3, R7, R3, P0 ;  /* 0x0000000307037208 */ /* 0x000fe20000000000 */
[----:B------:R-:W-:Y:S06]  /*09d0*/  BRA `(.L_x_18) ;  /* 0x0000000000647947 */ /* 0x000fec0003800000 */
.L_x_17:
[----:B------:R-:W-:-:S14]  /*09e0*/  DSETP.NE.AND P0, PT, R4, RZ, PT ;  /* 0x000000ff0400722a */ /* 0x000fdc0003f05000 */
[----:B------:R-:W-:Y:S05]  /*09f0*/  @!P0 BRA `(.L_x_19) ;  /* 0x0000000000588947 */ /* 0x000fea0003800000 */
[----:B------:R-:W-:-:S13]  /*0a00*/  ISETP.GE.AND P0, PT, R5, RZ, PT ;  /* 0x000000ff0500720c */ /* 0x000fda0003f06270 */
[----:B------:R-:W-:Y:S01]  /*0a10*/  @!P0 MOV R2, 0x0 ;  /* 0x0000000000028802 */ /* 0x000fe20000000f00 */
[----:B------:R-:W-:Y:S01]  /*0a20*/  @!P0 IMAD.MOV.U32 R3, RZ, RZ, -0x80000 ;  /* 0xfff80000ff038424 */ /* 0x000fe200078e00ff */
[----:B------:R-:W-:Y:S06]  /*0a30*/  @!P0 BRA `(.L_x_18) ;  /* 0x00000000004c8947 */ /* 0x000fec0003800000 */
[----:B------:R-:W-:-:S13]  /*0a40*/  ISETP.GT.AND P0, PT, R5, 0x7fefffff, PT ;  /* 0x7fefffff0500780c */ /* 0x000fda0003f04270 */
[----:B------:R-:W-:Y:S05]  /*0a50*/  @P0 BRA `(.L_x_19) ;  /* 0x0000000000400947 */ /* 0x000fea0003800000 */
[----:B------:R-:W-:Y:S01]  /*0a60*/  DMUL R2, R4, 8.11296384146066816958e+31 ;  /* 0x4690000004027828 */ /* 0x000fe20000000000 */
[----:B------:R-:W-:Y:S01]  /*0a70*/  MOV R8, 0x0 ;  /* 0x0000000000087802 */ /* 0x000fe20000000f00 */
[----:B------:R-:W-:Y:S02]  /*0a80*/  IMAD.MOV.U32 R4, RZ, RZ, RZ ;  /* 0x000000ffff047224 */ /* 0x000fe400078e00ff */
[----:B------:R-:W-:Y:S02]  /*0a90*/  IMAD.MOV.U32 R9, RZ, RZ, 0x3fd80000 ;  /* 0x3fd80000ff097424 */ /* 0x000fe400078e00ff */
[----:B------:R-:W0:Y:S02]  /*0aa0*/  MUFU.RSQ64H R5, R3 ;  /* 0x0000000300057308 */ /* 0x000e240000001c00 */
[----:B0-----:R-:W-:-:S08]  /*0ab0*/  DMUL R6, R4, R4 ;  /* 0x0000000404067228 */ /* 0x001fd00000000000 */
[----:B------:R-:W-:-:S08]  /*0ac0*/  DFMA R6, R2, -R6, 1 ;  /* 0x3ff000000206742b */ /* 0x000fd00000000806 */
[----:B------:R-:W-:Y:S02]  /*0ad0*/  DFMA R8, R6, R8, 0.5 ;  /* 0x3fe000000608742b */ /* 0x000fe40000000008 */
[----:B------:R-:W-:-:S08]  /*0ae0*/  DMUL R6, R4, R6 ;  /* 0x0000000604067228 */ /* 0x000fd00000000000 */
[----:B------:R-:W-:-:S08]  /*0af0*/  DFMA R6, R8, R6, R4 ;  /* 0x000000060806722b */ /* 0x000fd00000000004 */
[----:B------:R-:W-:Y:S02]  /*0b00*/  DMUL R4, R2, R6 ;  /* 0x0000000602047228 */ /* 0x000fe40000000000 */
[----:B------:R-:W-:-:S06]  /*0b10*/  VIADD R7, R7, 0xfff00000 ;  /* 0xfff0000007077836 */ /* 0x000fcc0000000000 */
[----:B------:R-:W-:-:S08]  /*0b20*/  DFMA R8, R4, -R4, R2 ;  /* 0x800000040408722b */ /* 0x000fd00000000002 */
[----:B------:R-:W-:-:S10]  /*0b30*/  DFMA R2, R6, R8, R4 ;  /* 0x000000080602722b */ /* 0x000fd40000000004 */
[----:B------:R-:W-:Y:S01]  /*0b40*/  IADD3 R3, PT, PT, R3, -0x3500000, RZ ;  /* 0xfcb0000003037810 */ /* 0x000fe20007ffe0ff */
[----:B------:R-:W-:Y:S06]  /*0b50*/  BRA `(.L_x_18) ;  /* 0x0000000000047947 */ /* 0x000fec0003800000 */
.L_x_19:
[----:B------:R-:W-:-:S11]  /*0b60*/  DADD R2, R4, R4 ;  /* 0x0000000004027229 */ /* 0x000fd60000000004 */
.L_x_18:
[----:B------:R-:W-:Y:S01]  /*0b70*/  IMAD.MOV.U32 R4, RZ, RZ, R2 ;  /* 0x000000ffff047224 */ /* 0x000fe200078e0002 */
[----:B------:R-:W-:Y:S01]  /*0b80*/  MOV R5, R3 ;  /* 0x0000000300057202 */ /* 0x000fe20000000f00 */
[----:B------:R-:W-:Y:S01]  /*0b90*/  IMAD.MOV.U32 R2, RZ, RZ, R0 ;  /* 0x000000ffff027224 */ /* 0x000fe200078e0000 */
[----:B------:R-:W-:-:S04]  /*0ba0*/  MOV R3, 0x0 ;  /* 0x0000000000037802 */ /* 0x000fc80000000f00 */
[----:B------:R-:W-:Y:S05]  /*0bb0*/  RET.REL.NODEC R2 `(_Z10cuda_vnormPdiS_i) ;  /* 0xfffffff402107950 */ /* 0x000fea0003c3ffff */
.L_x_20:
        /* <DEDUP_REMOVED lines=12> */
.L_x_35:


//--------------------- .text._Z9cuda_vmulPdiP5mat_t --------------------------
	.section	.text._Z9cuda_vmulPdiP5mat_t,"ax",@progbits
	.align	128
        .global         _Z9cuda_vmulPdiP5mat_t
        .type           _Z9cuda_vmulPdiP5mat_t,@function
        .size           _Z9cuda_vmulPdiP5mat_t,(.L_x_40 - _Z9cuda_vmulPdiP5mat_t)
        .other          _Z9cuda_vmulPdiP5mat_t,@"STO_CUDA_ENTRY STV_DEFAULT"
_Z9cuda_vmulPdiP5mat_t:
.text._Z9cuda_vmulPdiP5mat_t:
[----:B------:R-:W-:Y:S01]  /*0000*/  LDC R1, c[0x0][0x37c] ;  /* 0x0000df00ff017b82 */ /* 0x000fe20000000800 */
[----:B------:R-:W0:Y:S07]  /*0010*/  S2R R3, SR_TID.Y ;  /* 0x0000000000037919 */ /* 0x000e2e0000002200 */
[----:B------:R-:W0:Y:S01]  /*0020*/  LDC R0, c[0x0][0x364] ;  /* 0x0000d900ff007b82 */ /* 0x000e220000000800 */
[----:B------:R-:W1:Y:S01]  /*0030*/  LDCU UR6, c[0x0][0x388] ;  /* 0x00007100ff0677ac */ /* 0x000e620008000800 */
[----:B------:R-:W2:Y:S06]  /*0040*/  S2R R2, SR_TID.X ;  /* 0x0000000000027919 */ /* 0x000eac0000002100 */
[----:B------:R-:W0:Y:S08]  /*0050*/  S2UR UR4, SR_CTAID.Y ;  /* 0x00000000000479c3 */ /* 0x000e300000002600 */
[----:B------:R-:W2:Y:S08]  /*0060*/  S2UR UR5, SR_CTAID.X ;  /* 0x00000000000579c3 */ /* 0x000eb00000002500 */
[----:B------:R-:W2:Y:S01]  /*0070*/  LDC R13, c[0x0][0x360] ;  /* 0x0000d800ff0d7b82 */ /* 0x000ea20000000800 */
[----:B0-----:R-:W-:-:S02]  /*0080*/  IMAD R0, R0, UR4, R3 ;  /* 0x0000000400007c24 */ /* 0x001fc4000f8e0203 */
[----:B--2---:R-:W-:-:S05]  /*0090*/  IMAD R13, R13, UR5, R2 ;  /* 0x000000050d0d7c24 */ /* 0x004fca000f8e0202 */
[----:B------:R-:W-:-:S04]  /*00a0*/  VIMNMX R2, PT, PT, R0, R13, !PT ;  /* 0x0000000d00027248 */ /* 0x000fc80007fe0100 */
[----:B-1----:R-:W-:-:S13]  /*00b0*/  ISETP.GE.AND P0, PT, R2, UR6, PT ;  /* 0x0000000602007c0c */ /* 0x002fda000bf06270 */
[----:B------:R-:W-:Y:S05]  /*00c0*/  @P0 EXIT ;  /* 0x000000000000094d */ /* 0x000fea0003800000 */
[----:B------:R-:W0:Y:S01]  /*00d0*/  LDC.64 R8, c[0x0][0x380] ;  /* 0x0000e000ff087b82 */ /* 0x000e220000000a00 */
[----:B------:R-:W1:Y:S07]  /*00e0*/  LDCU.64 UR4, c[0x0][0x358] ;  /* 0x00006b00ff0477ac */ /* 0x000e6e0008000a00 */
[----:B------:R-:W2:Y:S01]  /*00f0*/  LDC.64 R2, c[0x0][0x390] ;  /* 0x0000e400ff027b82 */ /* 0x000ea20000000a00 */
[----:B0-----:R-:W-:-:S04]  /*0100*/  IMAD.WIDE.U32 R4, R0, 0x8, R8 ;  /* 0x0000000800047825 */ /* 0x001fc800078e0008 */
[----:B------:R-:W-:Y:S02]  /*0110*/  IMAD.WIDE R8, R13, 0x8, R8 ;  /* 0x000000080d087825 */ /* 0x000fe400078e0208 */
[----:B-1----:R-:W3:Y:S04]  /*0120*/  LDG.E.64 R4, desc[UR4][R4.64] ;  /* 0x0000000404047981 */ /* 0x002ee8000c1e1b00 */
[----:B--2---:R-:W2:Y:S04]  /*0130*/  LDG.E R12, desc[UR4][R2.64+0x4] ;  /* 0x00000404020c7981 */ /* 0x004ea8000c1e1900 */
[----:B------:R-:W4:Y:S04]  /*0140*/  LDG.E.64 R8, desc[UR4][R8.64] ;  /* 0x0000000408087981 */ /* 0x000f28000c1e1b00 */
[----:B------:R-:W5:Y:S01]  /*0150*/  LDG.E.64 R10, desc[UR4][R2.64+0x8] ;  /* 0x00000804020a7981 */ /* 0x000f62000c1e1b00 */
[C---:B------:R-:W-:Y:S01]  /*0160*/  ISETP.NE.AND P0, PT, R0.reuse, R13, PT ;  /* 0x0000000d0000720c */ /* 0x040fe20003f05270 */
[----:B---3--:R-:W-:Y:S01]  /*0170*/  DMUL R6, R4, -2 ;  /* 0xc000000004067828 */ /* 0x008fe20000000000 */
[----:B--2---:R-:W-:-:S07]  /*0180*/  IMAD R15, R0, R12, R13 ;  /* 0x0000000c000f7224 */ /* 0x004fce00078e020d */
[----:B----4-:R-:W-:Y:S01]  /*0190*/  DMUL R6, R6, R8 ;  /* 0x0000000806067228 */ /* 0x010fe20000000000 */
[----:B-----5:R-:W-:-:S06]  /*01a0*/  IMAD.WIDE R10, R15, 0x8, R10 ;  /* 0x000000080f0a7825 */ /* 0x020fcc00078e020a */
[----:B------:R0:W-:Y:S01]  /*01b0*/  STG.E.64 desc[UR4][R10.64], R6 ;  /* 0x000000060a007986 */ /* 0x0001e2000c101b04 */
[----:B------:R-:W-:Y:S05]  /*01c0*/  @P0 EXIT ;  /* 0x000000000000094d */ /* 0x000fea0003800000 */
[----:B0-----:R-:W2:Y:S04]  /*01d0*/  LDG.E R7, desc[UR4][R2.64+0x4] ;  /* 0x0000040402077981 */ /* 0x001ea8000c1e1900 */
[----:B------:R-:W3:Y:S01]  /*01e0*/  LDG.E.64 R4, desc[UR4][R2.64+0x8] ;  /* 0x0000080402047981 */ /* 0x000ee2000c1e1b00 */
[----:B--2---:R-:W-:-:S04]  /*01f0*/  IMAD R7, R0, R7, R0 ;  /* 0x0000000700077224 */ /* 0x004fc800078e0200 */
[----:B---3--:R-:W-:-:S05]  /*0200*/  IMAD.WIDE R4, R7, 0x8, R4 ;  /* 0x0000000807047825 */ /* 0x008fca00078e0204 */
[----:B------:R-:W2:Y:S02]  /*0210*/  LDG.E.64 R6, desc[UR4][R4.64] ;  /* 0x0000000404067981 */ /* 0x000ea4000c1e1b00 */
[----:B--2---:R-:W-:-:S07]  /*0220*/  DADD R6, R6, 1 ;  /* 0x3ff0000006067429 */ /* 0x004fce0000000000 */
[----:B------:R-:W-:Y:S01]  /*0230*/  STG.E.64 desc[UR4][R4.64], R6 ;  /* 0x0000000604007986 */ /* 0x000fe2000c101b04 */
[----:B------:R-:W-:Y:S05]  /*0240*/  EXIT ;  /* 0x000000000000794d */ /* 0x000fea0003800000 */
.L_x_21:
        /* <DEDUP_REMOVED lines=11> */
.L_x_40:


//--------------------- .text._Z10cuda_vmaddPdS_S_S_i --------------------------
	.section	.text._Z10cuda_vmaddPdS_S_S_i,"ax",@progbits
	.align	128
        .global         _Z10cuda_vmaddPdS_S_S_i
        .type           _Z10cuda_vmaddPdS_S_S_i,@function
        .size           _Z10cuda_vmaddPdS_S_S_i,(.L_x_41 - _Z10cuda_vmaddPdS_S_S_i)
        .other          _Z10cuda_vmaddPdS_S_S_i,@"STO_CUDA_ENTRY STV_DEFAULT"
_Z10cuda_vmaddPdS_S_S_i:
.text._Z10cuda_vmaddPdS_S_S_i:
        /* <DEDUP_REMOVED lines=9> */
[----:B------:R-:W1:Y:S07]  /*0090*/  LDCU.64 UR4, c[0x0][0x358] ;  /* 0x00006b00ff0477ac */ /* 0x000e6e0008000a00 */
[----:B------:R-:W2:Y:S08]  /*00a0*/  LDC.64 R4, c[0x0][0x388] ;  /* 0x0000e200ff047b82 */ /* 0x000eb00000000a00 */
[----:B------:R-:W3:Y:S01]  /*00b0*/  LDC.64 R6, c[0x0][0x390] ;  /* 0x0000e400ff067b82 */ /* 0x000ee20000000a00 */
[----:B0-----:R-:W-:-:S07]  /*00c0*/  IMAD.WIDE R2, R13, 0x8, R2 ;  /* 0x000000080d027825 */ /* 0x001fce00078e0202 */
[----:B------:R-:W0:Y:S01]  /*00d0*/  LDC.64 R10, c[0x0][0x398] ;  /* 0x0000e600ff0a7b82 */ /* 0x000e220000000a00 */
[----:B-1----:R-:W4:Y:S01]  /*00e0*/  LDG.E.64 R2, desc[UR4][R2.64] ;  /* 0x0000000402027981 */ /* 0x002f22000c1e1b00 */
[----:B--2---:R-:W-:-:S06]  /*00f0*/  IMAD.WIDE R4, R13, 0x8, R4 ;  /* 0x000000080d047825 */ /* 0x004fcc00078e0204 */
[----:B------:R-:W4:Y:S04]  /*0100*/  LDG.E.64 R4, desc[UR4][R4.64] ;  /* 0x0000000404047981 */ /* 0x000f28000c1e1b00 */
[----:B---3--:R-:W4:Y:S01]  /*0110*/  LDG.E.64 R6, desc[UR4][R6.64] ;  /* 0x0000000406067981 */ /* 0x008f22000c1e1b00 */
[----:B0-----:R-:W-:Y:S01]  /*0120*/  IMAD.WIDE R10, R13, 0x8, R10 ;  /* 0x000000080d0a7825 */ /* 0x001fe200078e020a */
[----:B----4-:R-:W-:-:S07]  /*0130*/  DFMA R8, R4, R6, R2 ;  /* 0x000000060408722b */ /* 0x010fce0000000002 */
[----:B------:R-:W-:Y:S01]  /*0140*/  STG.E.64 desc[UR4][R10.64], R8 ;  /* 0x000000080a007986 */ /* 0x000fe2000c101b04 */
[----:B------:R-:W-:Y:S05]  /*0150*/  EXIT ;  /* 0x000000000000794d */ /* 0x000fea0003800000 */
.L_x_22:
        /* <DEDUP_REMOVED lines=10> */
.L_x_41:


//--------------------- .text._Z17cuda_matrix_minorP5mat_tiS0_ --------------------------
	.section	.text._Z17cuda_matrix_minorP5mat_tiS0_,"ax",@progbits
	.align	128
        .global         _Z17cuda_matrix_minorP5mat_tiS0_
        .type           _Z17cuda_matrix_minorP5mat_tiS0_,@function
        .size           _Z17cuda_matrix_minorP5mat_tiS0_,(.L_x_42 - _Z17cuda_matrix_minorP5mat_tiS0_)
        .other          _Z17cuda_matrix_minorP5mat_tiS0_,@"STO_CUDA_ENTRY STV_DEFAULT"
_Z17cuda_matrix_minorP5mat_tiS0_:
.text._Z17cuda_matrix_minorP5mat_tiS0_:
[----:B------:R-:W-:Y:S08]  /*0000*/  LDC R1, c[0x0][0x37c] ;  /* 0x0000df00ff017b82 */ /* 0x000ff00000000800 */
[----:B------:R-:W0:Y:S01]  /*0010*/  LDC.64 R2, c[0x0][0x380] ;  /* 0x0000e000ff027b82 */ /* 0x000e220000000a00 */
[----:B------:R-:W0:Y:S02]  /*0020*/  LDCU.64 UR4, c[0x0][0x358] ;  /* 0x00006b00ff0477ac */ /* 0x000e240008000a00 */
[----:B0-----:R-:W2:Y:S05]  /*0030*/  LDG.E R5, desc[UR4][R2.64] ;  /* 0x0000000402057981 */ /* 0x001eaa000c1e1900 */
[----:B------:R-:W0:Y:S01]  /*0040*/  S2UR UR6, SR_CTAID.Y ;  /* 0x00000000000679c3 */ /* 0x000e220000002600 */
[----:B------:R-:W0:Y:S01]  /*0050*/  S2R R7, SR_TID.Y ;  /* 0x0000000000077919 */ /* 0x000e220000002200 */
[----:B------:R-:W1:Y:S06]  /*0060*/  S2R R4, SR_TID.X ;  /* 0x0000000000047919 */ /* 0x000e6c0000002100 */
[----:B------:R-:W0:Y:S08]  /*0070*/  LDC R0, c[0x0][0x364] ;  /* 0x0000d900ff007b82 */ /* 0x000e300000000800 */
[----:B------:R-:W1:Y:S08]  /*0080*/  S2UR UR7, SR_CTAID.X ;  /* 0x00000000000779c3 */ /* 0x000e700000002500 */
[----:B------:R-:W1:Y:S01]  /*0090*/  LDC R11, c[0x0][0x360] ;  /* 0x0000d800ff0b7b82 */ /* 0x000e620000000800 */
[----:B0-----:R-:W-:-:S02]  /*00a0*/  IMAD R0, R0, UR6, R7 ;  /* 0x0000000600007c24 */ /* 0x001fc4000f8e0207 */
[----:B-1----:R-:W-:-:S03]  /*00b0*/  IMAD R11, R11, UR7, R4 ;  /* 0x000000070b0b7c24 */ /* 0x002fc6000f8e0204 */
[----:B--2---:R-:W-:-:S13]  /*00c0*/  ISETP.GE.AND P0, PT, R0, R5, PT ;  /* 0x000000050000720c */ /* 0x004fda0003f06270 */
[----:B------:R-:W-:Y:S05]  /*00d0*/  @P0 EXIT ;  /* 0x000000000000094d */ /* 0x000fea0003800000 */
[----:B------:R-:W2:Y:S02]  /*00e0*/  LDG.E R4, desc[UR4][R2.64+0x4] ;  /* 0x0000040402047981 */ /* 0x000ea4000c1e1900 */
[----:B--2---:R-:W-:-:S13]  /*00f0*/  ISETP.GE.AND P0, PT, R11, R4, PT ;  /* 0x000000040b00720c */ /* 0x004fda0003f06270 */
[----:B------:R-:W-:Y:S05]  /*0100*/  @P0 EXIT ;  /* 0x000000000000094d */ /* 0x000fea0003800000 */
[----:B------:R-:W0:Y:S01]  /*0110*/  LDCU UR6, c[0x0][0x388] ;  /* 0x00007100ff0677ac */ /* 0x000e220008000800 */
[----:B------:R-:W-:Y:S01]  /*0120*/  BSSY.RECONVERGENT B0, `(.L_x_23) ;  /* 0x000000e000007945 */ /* 0x000fe20003800200 */
[----:B------:R-:W-:Y:S02]  /*0130*/  PLOP3.LUT P0, PT, PT, PT, PT, 0x8, 0x80 ;  /* 0x000000000080781c */ /* 0x000fe40003f0e170 */
[C---:B0-----:R-:W-:Y:S02]  /*0140*/  ISETP.GE.AND P1, PT, R0.reuse, UR6, PT ;  /* 0x0000000600007c0c */ /* 0x041fe4000bf26270 */
[C---:B------:R-:W-:Y:S02]  /*0150*/  ISETP.GE.AND P2, PT, R0.reuse, UR6, PT ;  /* 0x0000000600007c0c */ /* 0x040fe4000bf46270 */
[----:B------:R-:W-:-:S13]  /*0160*/  ISETP.NE.OR P1, PT, R0, R11, P1 ;  /* 0x0000000b0000720c */ /* 0x000fda0000f25670 */
[----:B------:R-:W-:Y:S05]  /*0170*/  @P1 BRA `(.L_x_24) ;  /* 0x0000000000201947 */ /* 0x000fea0003800000 */
[----:B------:R-:W0:Y:S02]  /*0180*/  LDC.64 R6, c[0x0][0x390] ;  /* 0x0000e400ff067b82 */ /* 0x000e240000000a00 */
[----:B0-----:R-:W2:Y:S04]  /*0190*/  LDG.E R9, desc[UR4][R6.64+0x4] ;  /* 0x0000040406097981 */ /* 0x001ea8000c1e1900 */
[----:B------:R-:W3:Y:S01]  /*01a0*/  LDG.E.64 R4, desc[UR4][R6.64+0x8] ;  /* 0x0000080406047981 */ /* 0x000ee2000c1e1b00 */
[----:B------:R-:W-:Y:S02]  /*01b0*/  IMAD.MOV.U32 R8, RZ, RZ, 0x0 ;  /* 0x00000000ff087424 */ /* 0x000fe400078e00ff */
[----:B--2---:R-:W-:Y:S02]  /*01c0*/  IMAD R13, R0, R9, R0 ;  /* 0x00000009000d7224 */ /* 0x004fe400078e0200 */
[----:B------:R-:W-:-:S02]  /*01d0*/  HFMA2 R9, -RZ, RZ, 1.984375, 0 ;  /* 0x3ff00000ff097431 */ /* 0x000fc400000001ff */
[----:B---3--:R-:W-:-:S05]  /*01e0*/  IMAD.WIDE R4, R13, 0x8, R4 ;  /* 0x000000080d047825 */ /* 0x008fca00078e0204 */
[----:B------:R0:W-:Y:S02]  /*01f0*/  STG.E.64 desc[UR4][R4.64], R8 ;  /* 0x0000000804007986 */ /* 0x0001e4000c101b04 */
.L_x_24:
[----:B------:R-:W-:Y:S05]  /*0200*/  BSYNC.RECONVERGENT B0 ;  /* 0x0000000000007941 */ /* 0x000fea0003800200 */
.L_x_23:
[----:B------:R-:W-:Y:S04]  /*0210*/  BSSY.RECONVERGENT B0, `(.L_x_25) ;  /* 0x0000004000007945 */ /* 0x000fe80003800200 */
[----:B------:R-:W-:Y:S05]  /*0220*/  @!P2 BRA `(.L_x_26) ;  /* 0x000000000008a947 */ /* 0x000fea0003800000 */
[----:B0-----:R-:W2:Y:S02]  /*0230*/  LDG.E R5, desc[UR4][R2.64] ;  /* 0x0000000402057981 */ /* 0x001ea4000c1e1900 */
[----:B--2---:R-:W-:-:S13]  /*0240*/  ISETP.LT.AND P0, PT, R0, R5, PT ;  /* 0x000000050000720c */ /* 0x004fda0003f01270 */
.L_x_26:
[----:B------:R-:W-:Y:S05]  /*0250*/  BSYNC.RECONVERGENT B0 ;  /* 0x0000000000007941 */ /* 0x000fea0003800200 */
.L_x_25:
[----:B------:R-:W-:-:S13]  /*0260*/  ISETP.LT.OR P0, PT, R11, UR6, !P0 ;  /* 0x000000060b007c0c */ /* 0x000fda000c701670 */
[----:B------:R-:W-:Y:S05]  /*0270*/  @P0 EXIT ;  /* 0x000000000000094d */ /* 0x000fea0003800000 */
[----:B0-----:R-:W2:Y:S02]  /*0280*/  LDG.E R4, desc[UR4][R2.64+0x4] ;  /* 0x0000040402047981 */ /* 0x001ea4000c1e1900 */
[----:B--2---:R-:W-:-:S13]  /*0290*/  ISETP.GE.AND P0, PT, R11, R4, PT ;  /* 0x000000040b00720c */ /* 0x004fda0003f06270 */
[----:B------:R-:W-:Y:S05]  /*02a0*/  @P0 EXIT ;  /* 0x000000000000094d */ /* 0x000fea0003800000 */
[----:B------:R-:W2:Y:S01]  /*02b0*/  LDG.E.64 R2, desc[UR4][R2.64+0x8] ;  /* 0x0000080402027981 */ /* 0x000ea2000c1e1b00 */
[----:B------:R-:W0:Y:S01]  /*02c0*/  LDC.64 R8, c[0x0][0x390] ;  /* 0x0000e400ff087b82 */ /* 0x000e220000000a00 */
[----:B------:R-:W-:Y:S02]  /*02d0*/  IMAD R5, R0, R4, R11 ;  /* 0x0000000400057224 */ /* 0x000fe400078e020b */
[----:B0-----:R-:W3:Y:S04]  /*02e0*/  LDG.E R10, desc[UR4][R8.64+0x4] ;  /* 0x00000404080a7981 */ /* 0x001ee8000c1e1900 */
[----:B------:R-:W4:Y:S01]  /*02f0*/  LDG.E.64 R6, desc[UR4][R8.64+0x8] ;  /* 0x0000080408067981 */ /* 0x000f22000c1e1b00 */
[----:B--2---:R-:W-:-:S06]  /*0300*/  IMAD.WIDE R4, R5, 0x8, R2 ;  /* 0x0000000805047825 */ /* 0x004fcc00078e0202 */
[----:B------:R-:W2:Y:S01]  /*0310*/  LDG.E.64 R4, desc[UR4][R4.64] ;  /* 0x0000000404047981 */ /* 0x000ea2000c1e1b00 */
[----:B---3--:R-:W-:-:S04]  /*0320*/  IMAD R11, R0, R10, R11 ;  /* 0x0000000a000b7224 */ /* 0x008fc800078e020b */
[----:B----4-:R-:W-:-:S05]  /*0330*/  IMAD.WIDE R6, R11, 0x8, R6 ;  /* 0x000000080b067825 */ /* 0x010fca00078e0206 */
[----:B--2---:R-:W-:Y:S01]  /*0340*/  STG.E.64 desc[UR4][R6.64], R4 ;  /* 0x0000000406007986 */ /* 0x004fe2000c101b04 */
[----:B------:R-:W-:Y:S05]  /*0350*/  EXIT ;  /* 0x000000000000794d */ /* 0x000fea0003800000 */
.L_x_27:
        /* <DEDUP_REMOVED lines=10> */
.L_x_42:


//--------------------- .text._Z15cuda_matrix_mulP5mat_tS0_S0_ --------------------------
	.section	.text._Z15cuda_matrix_mulP5mat_tS0_S0_,"ax",@progbits
	.align	128
        .global         _Z15cuda_matrix_mulP5mat_tS0_S0_
        .type           _Z15cuda_matrix_mulP5mat_tS0_S0_,@function
        .size           _Z15cuda_matrix_mulP5mat_tS0_S0_,(.L_x_43 - _Z15cuda_matrix_mulP5mat_tS0_S0_)
        .other          _Z15cuda_matrix_mulP5mat_tS0_S0_,@"STO_CUDA_ENTRY STV_DEFAULT"
_Z15cuda_matrix_mulP5mat_tS0_S0_:
.text._Z15cuda_matrix_mulP5mat_tS0_S0_:
        /* <DEDUP_REMOVED lines=10> */
[----:B0-----:R-:W-:-:S05]  /*00a0*/  IMAD R0, R0, UR6, R5 ;  /* 0x0000000600007c24 */ /* 0x001fca000f8e0205 */
[----:B--2---:R-:W-:Y:S01]  /*00b0*/  ISETP.GE.AND P0, PT, R0, R3, PT ;  /* 0x000000030000720c */ /* 0x004fe20003f06270 */
[----:B-1----:R-:W-:-:S12]  /*00c0*/  IMAD R3, R2, UR7, R7 ;  /* 0x0000000702037c24 */ /* 0x002fd8000f8e0207 */
[----:B------:R-:W-:Y:S05]  /*00d0*/  @P0 EXIT ;  /* 0x000000000000094d */ /* 0x000fea0003800000 */
[----:B------:R-:W0:Y:S02]  /*00e0*/  LDC.64 R6, c[0x0][0x388] ;  /* 0x0000e200ff067b82 */ /* 0x000e240000000a00 */
[----:B0-----:R-:W2:Y:S02]  /*00f0*/  LDG.E R2, desc[UR4][R6.64+0x4] ;  /* 0x0000040406027981 */ /* 0x001ea4000c1e1900 */
[----:B--2---:R-:W-:-:S13]  /*0100*/  ISETP.GE.AND P0, PT, R3, R2, PT ;  /* 0x000000020300720c */ /* 0x004fda0003f06270 */
[----:B------:R-:W-:Y:S05]  /*0110*/  @P0 EXIT ;  /* 0x000000000000094d */ /* 0x000fea0003800000 */
[----:B------:R-:W2:Y:S01]  /*0120*/  LDG.E R5, desc[UR4][R8.64+0x4] ;  /* 0x0000040408057981 */ /* 0x000ea2000c1e1900 */
[----:B------:R-:W-:Y:S02]  /*0130*/  CS2R R18, SRZ ;  /* 0x0000000000127805 */ /* 0x000fe4000001ff00 */
[----:B--2---:R-:W-:-:S13]  /*0140*/  ISETP.GE.AND P0, PT, R5, 0x1, PT ;  /* 0x000000010500780c */ /* 0x004fda0003f06270 */
[----:B------:R-:W-:Y:S05]  /*0150*/  @!P0 BRA `(.L_x_28) ;  /* 0x0000000400a08947 */ /* 0x000fea0003800000 */
[----:B------:R-:W5:Y:S04]  /*0160*/  LDG.E.64 R8, desc[UR4][R8.64+0x8] ;  /* 0x0000080408087981 */ /* 0x000f68000c1e1b00 */
[----:B------:R-:W5:Y:S01]  /*0170*/  LDG.E.64 R6, desc[UR4][R6.64+0x8] ;  /* 0x0000080406067981 */ /* 0x000f62000c1e1b00 */
[C---:B------:R-:W-:Y:S01]  /*0180*/  ISETP.GE.U32.AND P1, PT, R5.reuse, 0x8, PT ;  /* 0x000000080500780c */ /* 0x040fe20003f26070 */
[----:B------:R-:W-:Y:S01]  /*0190*/  HFMA2 R24, -RZ, RZ, 0, 0 ;  /* 0x00000000ff187431 */ /* 0x000fe200000001ff */
[----:B------:R-:W-:Y:S01]  /*01a0*/  LOP3.LUT R4, R5, 0x7, RZ, 0xc0, !PT ;  /* 0x0000000705047812 */ /* 0x000fe200078ec0ff */
[----:B------:R-:W-:Y:S01]  /*01b0*/  IMAD R25, R0, R5, RZ ;  /* 0x0000000500197224 */ /* 0x000fe200078e02ff */
[----:B------:R-:W-:Y:S02]  /*01c0*/  CS2R R18, SRZ ;  /* 0x0000000000127805 */ /* 0x000fe4000001ff00 */
[----:B------:R-:W-:-:S07]  /*01d0*/  ISETP.NE.AND P0, PT, R4, RZ, PT ;  /* 0x000000ff0400720c */ /* 0x000fce0003f05270 */
[----:B------:R-:W-:Y:S06]  /*01e0*/  @!P1 BRA `(.L_x_29) ;  /* 0x0000000000bc9947 */ /* 0x000fec0003800000 */
[----:B-----5:R-:W-:Y:S01]  /*01f0*/  IMAD.WIDE.U32 R10, R25, 0x8, R8 ;  /* 0x00000008190a7825 */ /* 0x020fe200078e0008 */
[----:B------:R-:W-:Y:S02]  /*0200*/  LOP3.LUT R24, R5, 0x7ffffff8, RZ, 0xc0, !PT ;  /* 0x7ffffff805187812 */ /* 0x000fe400078ec0ff */
[----:B------:R-:W-:Y:S02]  /*0210*/  CS2R R18, SRZ ;  /* 0x0000000000127805 */ /* 0x000fe4000001ff00 */
[----:B------:R-:W-:Y:S02]  /*0220*/  MOV R29, R3 ;  /* 0x00000003001d7202 */ /* 0x000fe40000000f00 */
[----:B------:R-:W-:Y:S01]  /*0230*/  IADD3 R16, P1, PT, R10, 0x20, RZ ;  /* 0x000000200a107810 */ /* 0x000fe20007f3e0ff */
[----:B------:R-:W-:-:S03]  /*0240*/  IMAD.MOV R28, RZ, RZ, -R24 ;  /* 0x000000ffff1c7224 */ /* 0x000fc600078e0a18 */
[----:B------:R-:W-:-:S09]  /*0250*/  IADD3.X R17, PT, PT, RZ, R11, RZ, P1, !PT ;  /* 0x0000000bff117210 */ /* 0x000fd20000ffe4ff */
.L_x_30:
[----:B------:R-:W-:Y:S01]  /*0260*/  IMAD.WIDE R12, R29, 0x8, R6 ;  /* 0x000000081d0c7825 */ /* 0x000fe200078e0206 */
[----:B------:R-:W-:Y:S02]  /*0270*/  MOV R10, R16 ;  /* 0x00000010000a7202 */ /* 0x000fe40000000f00 */
[----:B------:R-:W-:Y:S02]  /*0280*/  MOV R11, R17 ;  /* 0x00000011000b7202 */ /* 0x000fe40000000f00 */
[----:B------:R-:W2:Y:S04]  /*0290*/  LDG.E.64 R14, desc[UR4][R12.64] ;  /* 0x000000040c0e7981 */ /* 0x000ea8000c1e1b00 */
[----:B------:R-:W2:Y:S01]  /*02a0*/  LDG.E.64 R16, desc[UR4][R10.64+-0x20] ;  /* 0xffffe0040a107981 */ /* 0x000ea2000c1e1b00 */
[----:B------:R-:W-:-:S03]  /*02b0*/  IMAD.WIDE R22, R2, 0x8, R12 ;  /* 0x0000000802167825 */ /* 0x000fc600078e020c */
[----:B------:R-:W3:Y:S04]  /*02c0*/  LDG.E.64 R12, desc[UR4][R10.64+-0x18] ;  /* 0xffffe8040a0c7981 */ /* 0x000ee8000c1e1b00 */
[----:B------:R0:W3:Y:S02]  /*02d0*/  LDG.E.64 R20, desc[UR4][R22.64] ;  /* 0x0000000416147981 */ /* 0x0000e4000c1e1b00 */
[----:B0-----:R-:W-:-:S04]  /*02e0*/  IMAD.WIDE R22, R2, 0x8, R22 ;  /* 0x0000000802167825 */ /* 0x001fc800078e0216 */
[C---:B------:R-:W-:Y:S01]  /*02f0*/  IMAD.WIDE R26, R2.reuse, 0x8, R22 ;  /* 0x00000008021a7825 */ /* 0x040fe200078e0216 */
[----:B--2---:R-:W-:Y:S01]  /*0300*/  DFMA R14, R16, R14, R18 ;  /* 0x0000000e100e722b */ /* 0x004fe20000000012 */
[----:B------:R-:W2:Y:S04]  /*0310*/  LDG.E.64 R18, desc[UR4][R10.64+-0x10] ;  /* 0xfffff0040a127981 */ /* 0x000ea8000c1e1b00 */
[----:B------:R-:W2:Y:S03]  /*0320*/  LDG.E.64 R16, desc[UR4][R22.64] ;  /* 0x0000000416107981 */ /* 0x000ea6000c1e1b00 */
[----:B---3--:R-:W-:Y:S02]  /*0330*/  DFMA R20, R12, R20, R14 ;  /* 0x000000140c14722b */ /* 0x008fe4000000000e */
[----:B------:R-:W3:Y:S04]  /*0340*/  LDG.E.64 R14, desc[UR4][R10.64+-0x8] ;  /* 0xfffff8040a0e7981 */ /* 0x000ee8000c1e1b00 */
[----:B------:R0:W3:Y:S02]  /*0350*/  LDG.E.64 R12, desc[UR4][R26.64] ;  /* 0x000000041a0c7981 */ /* 0x0000e4000c1e1b00 */
[----:B0-----:R-:W-:Y:S01]  /*0360*/  IMAD.WIDE R26, R2, 0x8, R26 ;  /* 0x00000008021a7825 */ /* 0x001fe200078e021a */
[----:B--2---:R-:W-:-:S03]  /*0370*/  DFMA R16, R18, R16, R20 ;  /* 0x000000101210722b */ /* 0x004fc60000000014 */
[----:B------:R-:W-:Y:S01]  /*0380*/  IMAD.WIDE R18, R2, 0x8, R26 ;  /* 0x0000000802127825 */ /* 0x000fe200078e021a */
[----:B------:R-:W2:Y:S04]  /*0390*/  LDG.E.64 R20, desc[UR4][R10.64+0x8] ;  /* 0x000008040a147981 */ /* 0x000ea8000c1e1b00 */
[----:B------:R-:W2:Y:S01]  /*03a0*/  LDG.E.64 R22, desc[UR4][R18.64] ;  /* 0x0000000412167981 */ /* 0x000ea2000c1e1b00 */
[----:B---3--:R-:W-:-:S03]  /*03b0*/  DFMA R12, R14, R12, R16 ;  /* 0x0000000c0e0c722b */ /* 0x008fc60000000010 */
[----:B------:R-:W3:Y:S04]  /*03c0*/  LDG.E.64 R14, desc[UR4][R10.64] ;  /* 0x000000040a0e7981 */ /* 0x000ee8000c1e1b00 */
[----:B------:R-:W3:Y:S04]  /*03d0*/  LDG.E.64 R16, desc[UR4][R26.64] ;  /* 0x000000041a107981 */ /* 0x000ee8000c1e1b00 */
[----:B------:R-:W4:Y:S01]  /*03e0*/  LDG.E.64 R26, desc[UR4][R10.64+0x18] ;  /* 0x000018040a1a7981 */ /* 0x000f22000c1e1b00 */
[----:B---3--:R-:W-:Y:S01]  /*03f0*/  DFMA R14, R14, R16, R12 ;  /* 0x000000100e0e722b */ /* 0x008fe2000000000c */
[----:B------:R-:W-:-:S02]  /*0400*/  IMAD.WIDE R12, R2, 0x8, R18 ;  /* 0x00000008020c7825 */ /* 0x000fc400078e0212 */
[----:B------:R-:W3:Y:S05]  /*0410*/  LDG.E.64 R16, desc[UR4][R10.64+0x10] ;  /* 0x000010040a107981 */ /* 0x000eea000c1e1b00 */
[----:B--2---:R-:W-:Y:S02]  /*0420*/  DFMA R20, R20, R22, R14 ;  /* 0x000000161414722b */ /* 0x004fe4000000000e */
[----:B------:R-:W3:Y:S01]  /*0430*/  LDG.E.64 R14, desc[UR4][R12.64] ;  /* 0x000000040c0e7981 */ /* 0x000ee2000c1e1b00 */
[----:B------:R-:W-:-:S06]  /*0440*/  IMAD.WIDE R22, R2, 0x8, R12 ;  /* 0x0000000802167825 */ /* 0x000fcc00078e020c */
[----:B------:R-:W4:Y:S01]  /*0450*/  LDG.E.64 R22, desc[UR4][R22.64] ;  /* 0x0000000416167981 */ /* 0x000f22000c1e1b00 */
[----:B------:R-:W-:-:S05]  /*0460*/  VIADD R28, R28, 0x8 ;  /* 0x000000081c1c7836 */ /* 0x000fca0000000000 */
[----:B------:R-:W-:Y:S02]  /*0470*/  ISETP.NE.AND P1, PT, R28, RZ, PT ;  /* 0x000000ff1c00720c */ /* 0x000fe40003f25270 */
[----:B------:R-:W-:Y:S01]  /*0480*/  LEA R29, R2, R29, 0x3 ;  /* 0x0000001d021d7211 */ /* 0x000fe200078e18ff */
[----:B---3--:R-:W-:Y:S01]  /*0490*/  DFMA R14, R16, R14, R20 ;  /* 0x0000000e100e722b */ /* 0x008fe20000000014 */
[----:B------:R-:W-:-:S04]  /*04a0*/  IADD3 R16, P2, PT, R10, 0x40, RZ ;  /* 0x000000400a107810 */ /* 0x000fc80007f5e0ff */
[----:B------:R-:W-:-:S03]  /*04b0*/  IADD3.X R17, PT, PT, RZ, R11, RZ, P2, !PT ;  /* 0x0000000bff117210 */ /* 0x000fc600017fe4ff */
[----:B----4-:R-:W-:Y:S02]  /*04c0*/  DFMA R18, R26, R22, R14 ;  /* 0x000000161a12722b */ /* 0x010fe4000000000e */
[----:B------:R-:W-:Y:S09]  /*04d0*/  @P1 BRA `(.L_x_30) ;  /* 0xfffffffc00601947 */ /* 0x000ff2000383ffff */
.L_x_29:
[----:B------:R-:W-:Y:S05]  /*04e0*/  @!P0 BRA `(.L_x_28) ;  /* 0x0000000000bc8947 */ /* 0x000fea0003800000 */
[----:B------:R-:W-:Y:S02]  /*04f0*/  ISETP.GE.U32.AND P0, PT, R4, 0x4, PT ;  /* 0x000000040400780c */ /* 0x000fe40003f06070 */
[----:B------:R-:W-:-:S04]  /*0500*/  LOP3.LUT R26, R5, 0x3, RZ, 0xc0, !PT ;  /* 0x00000003051a7812 */ /* 0x000fc800078ec0ff */
[----:B------:R-:W-:-:S07]  /*0510*/  ISETP.NE.AND P1, PT, R26, RZ, PT ;  /* 0x000000ff1a00720c */ /* 0x000fce0003f25270 */
[----:B------:R-:W-:Y:S06]  /*0520*/  @!P0 BRA `(.L_x_31) ;  /* 0x0000000000508947 */ /* 0x000fec0003800000 */
[-C--:B------:R-:W-:Y:S01]  /*0530*/  IADD3 R11, PT, PT, R25, R24.reuse, RZ ;  /* 0x00000018190b7210 */ /* 0x080fe20007ffe0ff */
[----:B------:R-:W-:-:S04]  /*0540*/  IMAD R13, R2, R24, R3 ;  /* 0x00000018020d7224 */ /* 0x000fc800078e0203 */
[----:B-----5:R-:W-:-:S04]  /*0550*/  IMAD.WIDE R10, R11, 0x8, R8 ;  /* 0x000000080b0a7825 */ /* 0x020fc800078e0208 */
[----:B------:R-:W-:Y:S01]  /*0560*/  IMAD.WIDE R12, R13, 0x8, R6 ;  /* 0x000000080d0c7825 */ /* 0x000fe200078e0206 */
[----:B------:R-:W2:Y:S04]  /*0570*/  LDG.E.64 R20, desc[UR4][R10.64] ;  /* 0x000000040a147981 */ /* 0x000ea8000c1e1b00 */
[----:B------:R-:W2:Y:S01]  /*0580*/  LDG.E.64 R22, desc[UR4][R12.64] ;  /* 0x000000040c167981 */ /* 0x000ea2000c1e1b00 */
[----:B------:R-:W-:-:S05]  /*0590*/  IMAD.WIDE R16, R2, 0x8, R12 ;  /* 0x0000000802107825 */ /* 0x000fca00078e020c */
[----:B------:R0:W3:Y:S04]  /*05a0*/  LDG.E.64 R14, desc[UR4][R16.64] ;  /* 0x00000004100e7981 */ /* 0x0000e8000c1e1b00 */
[----:B------:R-:W3:Y:S01]  /*05b0*/  LDG.E.64 R12, desc[UR4][R10.64+0x8] ;  /* 0x000008040a0c7981 */ /* 0x000ee2000c1e1b00 */
[----:B0-----:R-:W-:-:S04]  /*05c0*/  IMAD.WIDE R16, R2, 0x8, R16 ;  /* 0x0000000802107825 */ /* 0x001fc800078e0210 */
[----:B------:R-:W-:-:S06]  /*05d0*/  IMAD.WIDE R28, R2, 0x8, R16 ;  /* 0x00000008021c7825 */ /* 0x000fcc00078e0210 */
[----:B------:R-:W4:Y:S01]  /*05e0*/  LDG.E.64 R28, desc[UR4][R28.64] ;  /* 0x000000041c1c7981 */ /* 0x000f22000c1e1b00 */
[----:B--2---:R-:W-:-:S03]  /*05f0*/  DFMA R22, R20, R22, R18 ;  /* 0x000000161416722b */ /* 0x004fc60000000012 */
[----:B------:R-:W2:Y:S04]  /*0600*/  LDG.E.64 R18, desc[UR4][R10.64+0x10] ;  /* 0x000010040a127981 */ /* 0x000ea8000c1e1b00 */
[----:B------:R-:W2:Y:S04]  /*0610*/  LDG.E.64 R20, desc[UR4][R16.64] ;  /* 0x0000000410147981 */ /* 0x000ea8000c1e1b00 */
[----:B------:R-:W4:Y:S01]  /*0620*/  LDG.E.64 R16, desc[UR4][R10.64+0x18] ;  /* 0x000018040a107981 */ /* 0x000f22000c1e1b00 */
[----:B---3--:R-:W-:Y:S01]  /*0630*/  DFMA R12, R12, R14, R22 ;  /* 0x0000000e0c0c722b */ /* 0x008fe20000000016 */
[----:B------:R-:W-:-:S07]  /*0640*/  VIADD R24, R24, 0x4 ;  /* 0x0000000418187836 */ /* 0x000fce0000000000 */
[----:B--2---:R-:W-:-:S08]  /*0650*/  DFMA R18, R18, R20, R12 ;  /* 0x000000141212722b */ /* 0x004fd0000000000c */
[----:B----4-:R-:W-:-:S11]  /*0660*/  DFMA R18, R16, R28, R18 ;  /* 0x0000001c1012722b */ /* 0x010fd60000000012 */
.L_x_31:
[----:B------:R-:W-:Y:S05]  /*0670*/  @!P1 BRA `(.L_x_28) ;  /* 0x0000000000589947 */ /* 0x000fea0003800000 */
[----:B------:R-:W-:Y:S02]  /*0680*/  ISETP.NE.AND P0, PT, R26, 0x1, PT ;  /* 0x000000011a00780c */ /* 0x000fe40003f05270 */
[----:B------:R-:W-:-:S04]  /*0690*/  LOP3.LUT R5, R5, 0x1, RZ, 0xc0, !PT ;  /* 0x0000000105057812 */ /* 0x000fc800078ec0ff */
[----:B------:R-:W-:-:S07]  /*06a0*/  ISETP.NE.U32.AND P1, PT, R5, 0x1, PT ;  /* 0x000000010500780c */ /* 0x000fce0003f25070 */
[-C--:B------:R-:W-:Y:S01]  /*06b0*/  @P0 IADD3 R17, PT, PT, R25, R24.reuse, RZ ;  /* 0x0000001819110210 */ /* 0x080fe20007ffe0ff */
[----:B------:R-:W-:-:S04]  /*06c0*/  @P0 IMAD R21, R2, R24, R3 ;  /* 0x0000001802150224 */ /* 0x000fc800078e0203 */
[----:B-----5:R-:W-:-:S04]  /*06d0*/  @P0 IMAD.WIDE R16, R17, 0x8, R8 ;  /* 0x0000000811100825 */ /* 0x020fc800078e0208 */
[----:B------:R-:W-:Y:S01]  /*06e0*/  @P0 IMAD.WIDE R20, R21, 0x8, R6 ;  /* 0x0000000815140825 */ /* 0x000fe200078e0206 */
[----:B------:R-:W2:Y:S01]  /*06f0*/  @P0 LDG.E.64 R10, desc[UR4][R16.64] ;  /* 0x00000004100a0981 */ /* 0x000ea2000c1e1b00 */
[----:B------:R-:W-:-:S03]  /*0700*/  @P0 IADD3 R24, PT, PT, R24, 0x2, RZ ;  /* 0x0000000218180810 */ /* 0x000fc60007ffe0ff */
[----:B------:R-:W2:Y:S01]  /*0710*/  @P0 LDG.E.64 R4, desc[UR4][R20.64] ;  /* 0x0000000414040981 */ /* 0x000ea2000c1e1b00 */
[C---:B------:R-:W-:Y:S01]  /*0720*/  @P0 IMAD.WIDE R14, R2.reuse, 0x8, R20 ;  /* 0x00000008020e0825 */ /* 0x040fe200078e0214 */
[-C--:B------:R-:W-:Y:S02]  /*0730*/  @!P1 IADD3 R25, PT, PT, R25, R24.reuse, RZ ;  /* 0x0000001819199210 */ /* 0x080fe40007ffe0ff */
[----:B------:R-:W3:Y:S01]  /*0740*/  @P0 LDG.E.64 R12, desc[UR4][R16.64+0x8] ;  /* 0x00000804100c0981 */ /* 0x000ee2000c1e1b00 */
[----:B------:R-:W-:-:S03]  /*0750*/  @!P1 IMAD R23, R2, R24, R3 ;  /* 0x0000001802179224 */ /* 0x000fc600078e0203 */
[----:B------:R-:W3:Y:S01]  /*0760*/  @P0 LDG.E.64 R14, desc[UR4][R14.64] ;  /* 0x000000040e0e0981 */ /* 0x000ee2000c1e1b00 */
[----:B------:R-:W-:-:S04]  /*0770*/  @!P1 IMAD.WIDE R8, R25, 0x8, R8 ;  /* 0x0000000819089825 */ /* 0x000fc800078e0208 */
[----:B------:R-:W-:Y:S02]  /*0780*/  @!P1 IMAD.WIDE R6, R23, 0x8, R6 ;  /* 0x0000000817069825 */ /* 0x000fe400078e0206 */
[----:B------:R-:W4:Y:S04]  /*0790*/  @!P1 LDG.E.64 R8, desc[UR4][R8.64] ;  /* 0x0000000408089981 */ /* 0x000f28000c1e1b00 */
[----:B------:R-:W4:Y:S01]  /*07a0*/  @!P1 LDG.E.64 R6, desc[UR4][R6.64] ;  /* 0x0000000406069981 */ /* 0x000f22000c1e1b00 */
[----:B--2---:R-:W-:-:S08]  /*07b0*/  @P0 DFMA R4, R10, R4, R18 ;  /* 0x000000040a04022b */ /* 0x004fd00000000012 */
[----:B---3--:R-:W-:-:S08]  /*07c0*/  @P0 DFMA R18, R12, R14, R4 ;  /* 0x0000000e0c12022b */ /* 0x008fd00000000004 */
[----:B----4-:R-:W-:-:S11]  /*07d0*/  @!P1 DFMA R18, R8, R6, R18 ;  /* 0x000000060812922b */ /* 0x010fd60000000012 */
.L_x_28:
[----:B-----5:R-:W0:Y:S02]  /*07e0*/  LDC.64 R6, c[0x0][0x390] ;  /* 0x0000e400ff067b82 */ /* 0x020e240000000a00 */
[----:B0-----:R-:W2:Y:S04]  /*07f0*/  LDG.E R2, desc[UR4][R6.64+0x4] ;  /* 0x0000040406027981 */ /* 0x001ea8000c1e1900 */
[----:B------:R-:W3:Y:S01]  /*0800*/  LDG.E.64 R4, desc[UR4][R6.64+0x8] ;  /* 0x0000080406047981 */ /* 0x000ee2000c1e1b00 */
[----:B--2---:R-:W-:-:S04]  /*0810*/  IMAD R3, R0, R2, R3 ;  /* 0x0000000200037224 */ /* 0x004fc800078e0203 */
[----:B---3--:R-:W-:-:S05]  /*0820*/  IMAD.WIDE R4, R3, 0x8, R4 ;  /* 0x0000000803047825 */ /* 0x008fca00078e0204 */
[----:B------:R-:W-:Y:S01]  /*0830*/  STG.E.64 desc[UR4][R4.64], R18 ;  /* 0x0000001204007986 */ /* 0x000fe2000c101b04 */
[----:B------:R-:W-:Y:S05]  /*0840*/  EXIT ;  /* 0x000000000000794d */ /* 0x000fea0003800000 */
.L_x_32:
        /* <DEDUP_REMOVED lines=11> */
.L_x_43:


//--------------------- .text._Z21cuda_matrix_transposeP5mat_t --------------------------
	.section	.text._Z21cuda_matrix_transposeP5mat_t,"ax",@progbits
	.align	128
        .global         _Z21cuda_matrix_transposeP5mat_t
        .type           _Z21cuda_matrix_transposeP5mat_t,@function
        .size           _Z21cuda_matrix_transposeP5mat_t,(.L_x_44 - _Z21cuda_matrix_transposeP5mat_t)
        .other          _Z21cuda_matrix_transposeP5mat_t,@"STO_CUDA_ENTRY STV_DEFAULT"
_Z21cuda_matrix_transposeP5mat_t:
.text._Z21cuda_matrix_transposeP5mat_t:
[----:B------:R-:W-:Y:S08]  /*0000*/  LDC R1, c[0x0][0x37c] ;  /* 0x0000df00ff017b82 */ /* 0x000ff00000000800 */
[----:B------:R-:W0:Y:S01]  /*0010*/  LDC.64 R2, c[0x0][0x380] ;  /* 0x0000e000ff027b82 */ /* 0x000e220000000a00 */
[----:B------:R-:W0:Y:S02]  /*0020*/  LDCU.64 UR4, c[0x0][0x358] ;  /* 0x00006b00ff0477ac */ /* 0x000e240008000a00 */
[----:B0-----:R-:W2:Y:S05]  /*0030*/  LDG.E R7, desc[UR4][R2.64] ;  /* 0x0000000402077981 */ /* 0x001eaa000c1e1900 */
[----:B------:R-:W0:Y:S01]  /*0040*/  S2UR UR6, SR_CTAID.Y ;  /* 0x00000000000679c3 */ /* 0x000e220000002600 */
[----:B------:R-:W0:Y:S07]  /*0050*/  S2R R5, SR_TID.Y ;  /* 0x0000000000057919 */ /* 0x000e2e0000002200 */
[----:B------:R-:W0:Y:S02]  /*0060*/  LDC R0, c[0x0][0x364] ;  /* 0x0000d900ff007b82 */ /* 0x000e240000000800 */
[----:B0-----:R-:W-:-:S05]  /*0070*/  IMAD R0, R0, UR6, R5 ;  /* 0x0000000600007c24 */ /* 0x001fca000f8e0205 */
[----:B--2---:R-:W-:-:S13]  /*0080*/  ISETP.GE.AND P0, PT, R0, R7, PT ;  /* 0x000000070000720c */ /* 0x004fda0003f06270 */
[----:B------:R-:W2:Y:S01]  /*0090*/  @!P0 LDG.E R4, desc[UR4][R2.64+0x4] ;  /* 0x0000040402048981 */ /* 0x000ea2000c1e1900 */
[----:B------:R-:W0:Y:S01]  /*00a0*/  S2UR UR6, SR_CTAID.X ;  /* 0x00000000000679c3 */ /* 0x000e220000002500 */
[----:B------:R-:W0:Y:S07]  /*00b0*/  S2R R6, SR_TID.X ;  /* 0x0000000000067919 */ /* 0x000e2e0000002100 */
[----:B------:R-:W0:Y:S02]  /*00c0*/  LDC R13, c[0x0][0x360] ;  /* 0x0000d800ff0d7b82 */ /* 0x000e240000000800 */
[----:B0-----:R-:W-:-:S05]  /*00d0*/  IMAD R13, R13, UR6, R6 ;  /* 0x000000060d0d7c24 */ /* 0x001fca000f8e0206 */
[----:B--2---:R-:W-:-:S04]  /*00e0*/  ISETP.LT.AND P0, PT, R13, R4, !P0 ;  /* 0x000000040d00720c */ /* 0x004fc80004701270 */
[----:B------:R-:W-:-:S13]  /*00f0*/  ISETP.GE.OR P0, PT, R0, R13, !P0 ;  /* 0x0000000d0000720c */ /* 0x000fda0004706670 */
[----:B------:R-:W-:Y:S05]  /*0100*/  @P0 EXIT ;  /* 0x000000000000094d */ /* 0x000fea0003800000 */
[----:B------:R-:W2:Y:S01]  /*0110*/  LDG.E.64 R4, desc[UR4][R2.64+0x8] ;  /* 0x0000080402047981 */ /* 0x000ea2000c1e1b00 */
[----:B------:R-:W-:-:S03]  /*0120*/  IMAD R9, R13, R7, R0 ;  /* 0x000000070d097224 */ /* 0x000fc600078e0200 */
[----:B------:R-:W3:Y:S01]  /*0130*/  LDG.E R6, desc[UR4][R2.64+0x4] ;  /* 0x0000040402067981 */ /* 0x000ee2000c1e1900 */
[----:B--2---:R-:W-:-:S06]  /*0140*/  IMAD.WIDE R8, R9, 0x8, R4 ;  /* 0x0000000809087825 */ /* 0x004fcc00078e0204 */
[----:B------:R-:W2:Y:S01]  /*0150*/  LDG.E.64 R8, desc[UR4][R8.64] ;  /* 0x0000000408087981 */ /* 0x000ea2000c1e1b00 */
[----:B---3--:R-:W-:-:S04]  /*0160*/  IMAD R7, R0, R6, R13 ;  /* 0x0000000600077224 */ /* 0x008fc800078e020d */
[----:B------:R-:W-:-:S05]  /*0170*/  IMAD.WIDE R4, R7, 0x8, R4 ;  /* 0x0000000807047825 */ /* 0x000fca00078e0204 */
[----:B------:R-:W3:Y:S04]  /*0180*/  LDG.E.64 R6, desc[UR4][R4.64] ;  /* 0x0000000404067981 */ /* 0x000ee8000c1e1b00 */
[----:B--2---:R-:W-:Y:S04]  /*0190*/  STG.E.64 desc[UR4][R4.64], R8 ;  /* 0x0000000804007986 */ /* 0x004fe8000c101b04 */
[----:B------:R-:W2:Y:S04]  /*01a0*/  LDG.E R12, desc[UR4][R2.64] ;  /* 0x00000004020c7981 */ /* 0x000ea8000c1e1900 */
[----:B------:R-:W4:Y:S01]  /*01b0*/  LDG.E.64 R10, desc[UR4][R2.64+0x8] ;  /* 0x00000804020a7981 */ /* 0x000f22000c1e1b00 */
[----:B--2---:R-:W-:-:S04]  /*01c0*/  IMAD R13, R13, R12, R0 ;  /* 0x0000000c0d0d7224 */ /* 0x004fc800078e0200 */
[----:B----4-:R-:W-:-:S05]  /*01d0*/  IMAD.WIDE R10, R13, 0x8, R10 ;  /* 0x000000080d0a7825 */ /* 0x010fca00078e020a */
[----:B---3--:R-:W-:Y:S01]  /*01e0*/  STG.E.64 desc[UR4][R10.64], R6 ;  /* 0x000000060a007986 */ /* 0x008fe2000c101b04 */
[----:B------:R-:W-:Y:S05]  /*01f0*/  EXIT ;  /* 0x000000000000794d */ /* 0x000fea0003800000 */
.L_x_33:
        /* <DEDUP_REMOVED lines=16> */
.L_x_44:


//--------------------- .nv.shared.reserved.0     --------------------------
	.section	.nv.shared.reserved.0,"aw",@nobits
	.weak		__nv_reservedSMEM_offset_0_alias
	.size		__nv_reservedSMEM_offset_0_alias, 0, 64
	.other		__nv_reservedSMEM_offset_0_alias,@"STO_CUDA_RESERVED_SHARED STV_DEFAULT"
__nv_reservedSMEM_offset_0_alias:
	.zero		0
	.zero		64


//--------------------- .nv.constant0._Z17cuda_initialize_ePdii --------------------------
	.section	.nv.constant0._Z17cuda_initialize_ePdii,"a",@progbits
	.sectionflags	@""
	.align	4
.nv.constant0._Z17cuda_initialize_ePdii:
	.zero		912


//--------------------- .nv.constant0._Z9cuda_mcolP5mat_tPdi --------------------------
	.section	.nv.constant0._Z9cuda_mcolP5mat_tPdi,"a",@progbits
	.sectionflags	@""
	.align	4
.nv.constant0._Z9cuda_mcolP5mat_tPdi:
	.zero		916


//--------------------- .nv.constant0._Z9cuda_vdivPdS_S_i --------------------------
	.section	.nv.constant0._Z9cuda_vdivPdS_S_i,"a",@progbits
	.sectionflags	@""
	.align	4
.nv.constant0._Z9cuda_vdivPdS_S_i:
	.zero		924


//--------------------- .nv.constant0._Z10cuda_vnormPdiS_i --------------------------
	.section	.nv.constant0._Z10cuda_vnormPdiS_i,"a",@progbits
	.sectionflags	@""
	.align	4
.nv.constant0._Z10cuda_vnormPdiS_i:
	.zero		924


//--------------------- .nv.constant0._Z9cuda_vmulPdiP5mat_t --------------------------
	.section	.nv.constant0._Z9cuda_vmulPdiP5mat_t,"a",@progbits
	.sectionflags	@""
	.align	4
.nv.constant0._Z9cuda_vmulPdiP5mat_t:
	.zero		920


//--------------------- .nv.constant0._Z10cuda_vmaddPdS_S_S_i --------------------------
	.section	.nv.constant0._Z10cuda_vmaddPdS_S_S_i,"a",@progbits
	.sectionflags	@""
	.align	4
.nv.constant0._Z10cuda_vmaddPdS_S_S_i:
	.zero		932


//--------------------- .nv.constant0._Z17cuda_matrix_minorP5mat_tiS0_ --------------------------
	.section	.nv.constant0._Z17cuda_matrix_minorP5mat_tiS0_,"a",@progbits
	.sectionflags	@""
	.align	4
.nv.constant0._Z17cuda_matrix_minorP5mat_tiS0_:
	.zero		920


//--------------------- .nv.constant0._Z15cuda_matrix_mulP5mat_tS0_S0_ --------------------------
	.section	.nv.constant0._Z15cuda_matrix_mulP5mat_tS0_S0_,"a",@progbits
	.sectionflags	@""
	.align	4
.nv.constant0._Z15cuda_matrix_mulP5mat_tS0_S0_:
	.zero		920


//--------------------- .nv.constant0._Z21cuda_matrix_transposeP5mat_t --------------------------
	.section	.nv.constant0._Z21cuda_matrix_transposeP5mat_t,"a",@progbits
	.sectionflags	@""
	.align	4
.nv.constant0._Z21cuda_matrix_transposeP5mat_t:
	.zero		904


//--------------------- SYMBOLS --------------------------

	.type		.nv.reservedSmem.offset0,@object
	.size		.nv.reservedSmem.offset0,0x4
